//
// Generated by NVIDIA NVVM Compiler
//
// Compiler Build ID: CL-36424714
// Cuda compilation tools, release 13.0, V13.0.88
// Based on NVVM 20.0.0
//

.version 9.0
.target sm_100
.address_size 64

	// .globl	calculate_cut_val
.extern .shared .align 16 .b8 shared_cut[];

.visible .entry calculate_cut_val(
	.param .u32 calculate_cut_val_param_0,
	.param .u64 .ptr .align 1 calculate_cut_val_param_1,
	.param .u64 .ptr .align 1 calculate_cut_val_param_2,
	.param .u64 .ptr .align 1 calculate_cut_val_param_3
)
{
	.reg .pred 	%p<21>;
	.reg .b16 	%rs<32>;
	.reg .b32 	%r<128>;
	.reg .b32 	%f<186>;
	.reg .b64 	%rd<30>;

	ld.param.u32 	%r53, [calculate_cut_val_param_0];
	ld.param.u64 	%rd7, [calculate_cut_val_param_1];
	ld.param.u64 	%rd8, [calculate_cut_val_param_2];
	cvta.to.global.u64 	%rd1, %rd8;
	cvta.to.global.u64 	%rd2, %rd7;
	mov.u32 	%r54, %ctaid.y;
	mov.u32 	%r1, %ntid.y;
	mul.lo.s32 	%r2, %r54, %r1;
	mov.u32 	%r3, %tid.y;
	add.s32 	%r114, %r2, %r3;
	mov.u32 	%r55, %nctaid.y;
	mul.lo.s32 	%r5, %r1, %r55;
	shl.b32 	%r56, %r3, 2;
	mov.u32 	%r57, shared_cut;
	add.s32 	%r6, %r57, %r56;
	mov.b32 	%r58, 0;
	st.shared.u32 	[%r6], %r58;
	setp.ge.s32 	%p1, %r114, %r53;
	@%p1 bra 	$L__BB0_17;
	not.b32 	%r60, %r2;
	add.s32 	%r61, %r53, %r60;
	sub.s32 	%r7, %r61, %r3;
	neg.s32 	%r8, %r5;
	add.s32 	%r9, %r53, 1;
	mov.b32 	%r113, 0;
	mov.b16 	%rs30, 0;
	mov.f32 	%f175, 0f00000000;
	cvt.u16.u32 	%rs16, %r8;
	mov.u16 	%rs31, %rs30;
$L__BB0_2:
	mad.lo.s32 	%r12, %r113, %r8, %r7;
	add.s32 	%r119, %r114, 1;
	setp.ge.s32 	%p2, %r119, %r53;
	@%p2 bra 	$L__BB0_16;
	add.s32 	%r62, %r12, -1;
	mul.lo.s32 	%r14, %r114, %r53;
	mul.wide.u32 	%rd9, %r114, 4;
	add.s64 	%rd10, %rd1, %rd9;
	ld.global.u32 	%r15, [%rd10];
	setp.lt.u32 	%p3, %r62, 7;
	@%p3 bra 	$L__BB0_7;
	and.b32  	%r63, %r12, -8;
	neg.s32 	%r116, %r63;
	mad.lo.s32 	%r115, %r9, %r114, 1;
	add.s64 	%rd29, %rd10, 16;
	mov.u32 	%r117, %r114;
$L__BB0_5:
	.pragma "nounroll";
	cvt.s64.s32 	%rd13, %r115;
	add.s64 	%rd14, %rd2, %rd13;
	ld.global.s8 	%rs8, [%rd14];
	cvt.rn.f32.s16 	%f30, %rs8;
	ld.global.u32 	%r64, [%rd29+-12];
	mul.lo.s32 	%r65, %r64, %r15;
	cvt.rn.f32.s32 	%f31, %r65;
	mov.f32 	%f32, 0f3F800000;
	sub.f32 	%f33, %f32, %f31;
	mul.f32 	%f34, %f33, %f30;
	sub.f32 	%f35, %f175, %f34;
	ld.global.s8 	%rs9, [%rd14+1];
	cvt.rn.f32.s16 	%f36, %rs9;
	ld.global.u32 	%r66, [%rd29+-8];
	mul.lo.s32 	%r67, %r66, %r15;
	cvt.rn.f32.s32 	%f37, %r67;
	sub.f32 	%f38, %f32, %f37;
	mul.f32 	%f39, %f38, %f36;
	sub.f32 	%f40, %f35, %f39;
	ld.global.s8 	%rs10, [%rd14+2];
	cvt.rn.f32.s16 	%f41, %rs10;
	ld.global.u32 	%r68, [%rd29+-4];
	mul.lo.s32 	%r69, %r68, %r15;
	cvt.rn.f32.s32 	%f42, %r69;
	sub.f32 	%f43, %f32, %f42;
	mul.f32 	%f44, %f43, %f41;
	sub.f32 	%f45, %f40, %f44;
	ld.global.s8 	%rs11, [%rd14+3];
	cvt.rn.f32.s16 	%f46, %rs11;
	ld.global.u32 	%r70, [%rd29];
	mul.lo.s32 	%r71, %r70, %r15;
	cvt.rn.f32.s32 	%f47, %r71;
	sub.f32 	%f48, %f32, %f47;
	mul.f32 	%f49, %f48, %f46;
	sub.f32 	%f50, %f45, %f49;
	ld.global.s8 	%rs12, [%rd14+4];
	cvt.rn.f32.s16 	%f51, %rs12;
	ld.global.u32 	%r72, [%rd29+4];
	mul.lo.s32 	%r73, %r72, %r15;
	cvt.rn.f32.s32 	%f52, %r73;
	sub.f32 	%f53, %f32, %f52;
	mul.f32 	%f54, %f53, %f51;
	sub.f32 	%f55, %f50, %f54;
	ld.global.s8 	%rs13, [%rd14+5];
	cvt.rn.f32.s16 	%f56, %rs13;
	ld.global.u32 	%r74, [%rd29+8];
	mul.lo.s32 	%r75, %r74, %r15;
	cvt.rn.f32.s32 	%f57, %r75;
	sub.f32 	%f58, %f32, %f57;
	mul.f32 	%f59, %f58, %f56;
	sub.f32 	%f60, %f55, %f59;
	ld.global.s8 	%rs14, [%rd14+6];
	cvt.rn.f32.s16 	%f61, %rs14;
	ld.global.u32 	%r76, [%rd29+12];
	mul.lo.s32 	%r77, %r76, %r15;
	cvt.rn.f32.s32 	%f62, %r77;
	sub.f32 	%f63, %f32, %f62;
	mul.f32 	%f64, %f63, %f61;
	sub.f32 	%f65, %f60, %f64;
	ld.global.s8 	%rs15, [%rd14+7];
	cvt.rn.f32.s16 	%f66, %rs15;
	ld.global.u32 	%r78, [%rd29+16];
	mul.lo.s32 	%r79, %r78, %r15;
	cvt.rn.f32.s32 	%f67, %r79;
	sub.f32 	%f68, %f32, %f67;
	mul.f32 	%f69, %f68, %f66;
	sub.f32 	%f175, %f65, %f69;
	add.s32 	%r117, %r117, 8;
	add.s32 	%r116, %r116, 8;
	add.s32 	%r115, %r115, 8;
	add.s64 	%rd29, %rd29, 32;
	setp.ne.s32 	%p4, %r116, 0;
	@%p4 bra 	$L__BB0_5;
	add.s32 	%r119, %r117, 1;
$L__BB0_7:
	and.b32  	%r80, %r12, 7;
	setp.eq.s32 	%p5, %r80, 0;
	@%p5 bra 	$L__BB0_15;
	cvt.u16.u32 	%rs17, %r7;
	mad.lo.s16 	%rs18, %rs31, %rs16, %rs17;
	cvt.u32.u16 	%r81, %rs18;
	and.b32  	%r26, %r81, 7;
	add.s32 	%r82, %r26, -1;
	setp.lt.u32 	%p6, %r82, 3;
	@%p6 bra 	$L__BB0_10;
	add.s32 	%r83, %r119, %r14;
	cvt.s64.s32 	%rd15, %r83;
	add.s64 	%rd16, %rd2, %rd15;
	ld.global.s8 	%rs19, [%rd16];
	cvt.rn.f32.s16 	%f71, %rs19;
	mul.wide.u32 	%rd17, %r119, 4;
	add.s64 	%rd18, %rd1, %rd17;
	ld.global.u32 	%r84, [%rd18];
	mul.lo.s32 	%r85, %r84, %r15;
	cvt.rn.f32.s32 	%f72, %r85;
	mov.f32 	%f73, 0f3F800000;
	sub.f32 	%f74, %f73, %f72;
	mul.f32 	%f75, %f74, %f71;
	sub.f32 	%f76, %f175, %f75;
	ld.global.s8 	%rs20, [%rd16+1];
	cvt.rn.f32.s16 	%f77, %rs20;
	ld.global.u32 	%r86, [%rd18+4];
	mul.lo.s32 	%r87, %r86, %r15;
	cvt.rn.f32.s32 	%f78, %r87;
	sub.f32 	%f79, %f73, %f78;
	mul.f32 	%f80, %f79, %f77;
	sub.f32 	%f81, %f76, %f80;
	ld.global.s8 	%rs21, [%rd16+2];
	cvt.rn.f32.s16 	%f82, %rs21;
	ld.global.u32 	%r88, [%rd18+8];
	mul.lo.s32 	%r89, %r88, %r15;
	cvt.rn.f32.s32 	%f83, %r89;
	sub.f32 	%f84, %f73, %f83;
	mul.f32 	%f85, %f84, %f82;
	sub.f32 	%f86, %f81, %f85;
	ld.global.s8 	%rs22, [%rd16+3];
	cvt.rn.f32.s16 	%f87, %rs22;
	ld.global.u32 	%r90, [%rd18+12];
	mul.lo.s32 	%r91, %r90, %r15;
	cvt.rn.f32.s32 	%f88, %r91;
	sub.f32 	%f89, %f73, %f88;
	mul.f32 	%f90, %f89, %f87;
	sub.f32 	%f175, %f86, %f90;
	add.s32 	%r119, %r119, 4;
$L__BB0_10:
	and.b32  	%r92, %r26, 3;
	setp.eq.s32 	%p7, %r92, 0;
	@%p7 bra 	$L__BB0_15;
	mad.lo.s16 	%rs3, %rs30, %rs16, %rs17;
	and.b16  	%rs25, %rs3, 3;
	setp.eq.s16 	%p8, %rs25, 1;
	@%p8 bra 	$L__BB0_13;
	add.s32 	%r93, %r119, %r14;
	cvt.s64.s32 	%rd19, %r93;
	add.s64 	%rd20, %rd2, %rd19;
	ld.global.s8 	%rs26, [%rd20];
	cvt.rn.f32.s16 	%f92, %rs26;
	mul.wide.u32 	%rd21, %r119, 4;
	add.s64 	%rd22, %rd1, %rd21;
	ld.global.u32 	%r94, [%rd22];
	mul.lo.s32 	%r95, %r94, %r15;
	cvt.rn.f32.s32 	%f93, %r95;
	mov.f32 	%f94, 0f3F800000;
	sub.f32 	%f95, %f94, %f93;
	mul.f32 	%f96, %f95, %f92;
	sub.f32 	%f97, %f175, %f96;
	ld.global.s8 	%rs27, [%rd20+1];
	cvt.rn.f32.s16 	%f98, %rs27;
	ld.global.u32 	%r96, [%rd22+4];
	mul.lo.s32 	%r97, %r96, %r15;
	cvt.rn.f32.s32 	%f99, %r97;
	sub.f32 	%f100, %f94, %f99;
	mul.f32 	%f101, %f100, %f98;
	sub.f32 	%f175, %f97, %f101;
	add.s32 	%r119, %r119, 2;
$L__BB0_13:
	and.b16  	%rs28, %rs3, 1;
	setp.eq.b16 	%p9, %rs28, 1;
	not.pred 	%p10, %p9;
	@%p10 bra 	$L__BB0_15;
	add.s32 	%r98, %r119, %r14;
	cvt.s64.s32 	%rd23, %r98;
	add.s64 	%rd24, %rd2, %rd23;
	ld.global.s8 	%rs29, [%rd24];
	cvt.rn.f32.s16 	%f102, %rs29;
	mul.wide.u32 	%rd25, %r119, 4;
	add.s64 	%rd26, %rd1, %rd25;
	ld.global.u32 	%r99, [%rd26];
	mul.lo.s32 	%r100, %r99, %r15;
	cvt.rn.f32.s32 	%f103, %r100;
	mov.f32 	%f104, 0f3F800000;
	sub.f32 	%f105, %f104, %f103;
	mul.f32 	%f106, %f105, %f102;
	sub.f32 	%f175, %f175, %f106;
$L__BB0_15:
	st.shared.f32 	[%r6], %f175;
$L__BB0_16:
	add.s32 	%r114, %r114, %r5;
	setp.lt.s32 	%p11, %r114, %r53;
	add.s32 	%r113, %r113, 1;
	add.s16 	%rs31, %rs31, 1;
	add.s16 	%rs30, %rs30, 1;
	@%p11 bra 	$L__BB0_2;
$L__BB0_17:
	bar.sync 	0;
	setp.ne.s32 	%p12, %r3, 0;
	@%p12 bra 	$L__BB0_31;
	and.b32  	%r33, %r1, 15;
	setp.lt.u32 	%p13, %r1, 16;
	mov.f32 	%f185, 0f00000000;
	mov.b32 	%r124, 0;
	@%p13 bra 	$L__BB0_21;
	and.b32  	%r124, %r1, 2032;
	mov.u32 	%r103, shared_cut;
	add.s32 	%r121, %r103, 32;
	and.b32  	%r104, %r1, -16;
	neg.s32 	%r122, %r104;
	mov.f32 	%f185, 0f00000000;
$L__BB0_20:
	.pragma "nounroll";
	ld.shared.v4.f32 	{%f110, %f111, %f112, %f113}, [%r121+-32];
	fma.rn.f32 	%f114, %f110, 0f3F000000, %f185;
	fma.rn.f32 	%f115, %f111, 0f3F000000, %f114;
	fma.rn.f32 	%f116, %f112, 0f3F000000, %f115;
	fma.rn.f32 	%f117, %f113, 0f3F000000, %f116;
	ld.shared.v4.f32 	{%f118, %f119, %f120, %f121}, [%r121+-16];
	fma.rn.f32 	%f122, %f118, 0f3F000000, %f117;
	fma.rn.f32 	%f123, %f119, 0f3F000000, %f122;
	fma.rn.f32 	%f124, %f120, 0f3F000000, %f123;
	fma.rn.f32 	%f125, %f121, 0f3F000000, %f124;
	ld.shared.v4.f32 	{%f126, %f127, %f128, %f129}, [%r121];
	fma.rn.f32 	%f130, %f126, 0f3F000000, %f125;
	fma.rn.f32 	%f131, %f127, 0f3F000000, %f130;
	fma.rn.f32 	%f132, %f128, 0f3F000000, %f131;
	fma.rn.f32 	%f133, %f129, 0f3F000000, %f132;
	ld.shared.v4.f32 	{%f134, %f135, %f136, %f137}, [%r121+16];
	fma.rn.f32 	%f138, %f134, 0f3F000000, %f133;
	fma.rn.f32 	%f139, %f135, 0f3F000000, %f138;
	fma.rn.f32 	%f140, %f136, 0f3F000000, %f139;
	fma.rn.f32 	%f185, %f137, 0f3F000000, %f140;
	add.s32 	%r122, %r122, 16;
	add.s32 	%r121, %r121, 64;
	setp.ne.s32 	%p14, %r122, 0;
	@%p14 bra 	$L__BB0_20;
$L__BB0_21:
	setp.eq.s32 	%p15, %r33, 0;
	@%p15 bra 	$L__BB0_30;
	and.b32  	%r41, %r1, 7;
	setp.lt.u32 	%p16, %r33, 8;
	@%p16 bra 	$L__BB0_24;
	shl.b32 	%r105, %r124, 2;
	mov.u32 	%r106, shared_cut;
	add.s32 	%r107, %r106, %r105;
	ld.shared.f32 	%f142, [%r107];
	fma.rn.f32 	%f143, %f142, 0f3F000000, %f185;
	ld.shared.f32 	%f144, [%r107+4];
	fma.rn.f32 	%f145, %f144, 0f3F000000, %f143;
	ld.shared.f32 	%f146, [%r107+8];
	fma.rn.f32 	%f147, %f146, 0f3F000000, %f145;
	ld.shared.f32 	%f148, [%r107+12];
	fma.rn.f32 	%f149, %f148, 0f3F000000, %f147;
	ld.shared.f32 	%f150, [%r107+16];
	fma.rn.f32 	%f151, %f150, 0f3F000000, %f149;
	ld.shared.f32 	%f152, [%r107+20];
	fma.rn.f32 	%f153, %f152, 0f3F000000, %f151;
	ld.shared.f32 	%f154, [%r107+24];
	fma.rn.f32 	%f155, %f154, 0f3F000000, %f153;
	ld.shared.f32 	%f156, [%r107+28];
	fma.rn.f32 	%f185, %f156, 0f3F000000, %f155;
	add.s32 	%r124, %r124, 8;
$L__BB0_24:
	setp.eq.s32 	%p17, %r41, 0;
	@%p17 bra 	$L__BB0_30;
	and.b32  	%r44, %r1, 3;
	setp.lt.u32 	%p18, %r41, 4;
	@%p18 bra 	$L__BB0_27;
	shl.b32 	%r108, %r124, 2;
	mov.u32 	%r109, shared_cut;
	add.s32 	%r110, %r109, %r108;
	ld.shared.f32 	%f158, [%r110];
	fma.rn.f32 	%f159, %f158, 0f3F000000, %f185;
	ld.shared.f32 	%f160, [%r110+4];
	fma.rn.f32 	%f161, %f160, 0f3F000000, %f159;
	ld.shared.f32 	%f162, [%r110+8];
	fma.rn.f32 	%f163, %f162, 0f3F000000, %f161;
	ld.shared.f32 	%f164, [%r110+12];
	fma.rn.f32 	%f185, %f164, 0f3F000000, %f163;
	add.s32 	%r124, %r124, 4;
$L__BB0_27:
	setp.eq.s32 	%p19, %r44, 0;
	@%p19 bra 	$L__BB0_30;
	shl.b32 	%r111, %r124, 2;
	mov.u32 	%r112, shared_cut;
	add.s32 	%r127, %r112, %r111;
	neg.s32 	%r126, %r44;
$L__BB0_29:
	.pragma "nounroll";
	ld.shared.f32 	%f165, [%r127];
	fma.rn.f32 	%f185, %f165, 0f3F000000, %f185;
	add.s32 	%r127, %r127, 4;
	add.s32 	%r126, %r126, 1;
	setp.ne.s32 	%p20, %r126, 0;
	@%p20 bra 	$L__BB0_29;
$L__BB0_30:
	ld.param.u64 	%rd28, [calculate_cut_val_param_3];
	cvta.to.global.u64 	%rd27, %rd28;
	atom.global.add.f32 	%f166, [%rd27], %f185;
$L__BB0_31:
	ret;

}
	// .globl	annealing_module
.visible .entry annealing_module(
	.param .u32 annealing_module_param_0,
	.param .f32 annealing_module_param_1,
	.param .u64 .ptr .align 1 annealing_module_param_2,
	.param .u64 .ptr .align 1 annealing_module_param_3,
	.param .u64 .ptr .align 1 annealing_module_param_4,
	.param .u64 .ptr .align 1 annealing_module_param_5,
	.param .u64 .ptr .align 1 annealing_module_param_6,
	.param .u64 .ptr .align 1 annealing_module_param_7,
	.param .u64 .ptr .align 1 annealing_module_param_8,
	.param .u32 annealing_module_param_9
)
{
	.reg .pred 	%p<14>;
	.reg .b16 	%rs<2>;
	.reg .b32 	%r<122>;
	.reg .b32 	%f<104>;
	.reg .b64 	%rd<60>;

	ld.param.u32 	%r18, [annealing_module_param_0];
	ld.param.f32 	%f15, [annealing_module_param_1];
	ld.param.u64 	%rd15, [annealing_module_param_2];
	ld.param.u64 	%rd20, [annealing_module_param_3];
	ld.param.u64 	%rd21, [annealing_module_param_4];
	ld.param.u64 	%rd16, [annealing_module_param_5];
	ld.param.u64 	%rd17, [annealing_module_param_6];
	ld.param.u64 	%rd18, [annealing_module_param_7];
	ld.param.u64 	%rd19, [annealing_module_param_8];
	ld.param.u32 	%r19, [annealing_module_param_9];
	cvta.to.global.u64 	%rd1, %rd20;
	cvta.to.global.u64 	%rd2, %rd21;
	mov.u32 	%r20, %ctaid.y;
	mov.u32 	%r21, %ntid.y;
	mov.u32 	%r22, %tid.y;
	mad.lo.s32 	%r1, %r20, %r21, %r22;
	setp.ge.s32 	%p1, %r1, %r18;
	@%p1 bra 	$L__BB1_15;
	cvta.to.global.u64 	%rd22, %rd19;
	mul.wide.u32 	%rd23, %r1, 4;
	add.s64 	%rd24, %rd22, %rd23;
	ld.global.u32 	%r23, [%rd24];
	rem.s32 	%r24, %r19, %r23;
	setp.ne.s32 	%p2, %r24, 0;
	@%p2 bra 	$L__BB1_15;
	cvt.u64.u32 	%rd25, %r1;
	cvta.to.global.u64 	%rd26, %rd15;
	add.s64 	%rd27, %rd26, %rd25;
	ld.global.s8 	%rs1, [%rd27];
	cvt.rn.f32.s16 	%f103, %rs1;
	bar.sync 	0;
	mul.lo.s32 	%r2, %r1, %r18;
	and.b32  	%r3, %r18, 15;
	setp.lt.u32 	%p3, %r18, 16;
	mov.b32 	%r119, 0;
	@%p3 bra 	$L__BB1_5;
	and.b32  	%r119, %r18, 2147483632;
	neg.s32 	%r117, %r119;
	cvt.u64.u32 	%rd28, %r2;
	add.s64 	%rd29, %rd28, %rd1;
	add.s64 	%rd57, %rd29, 7;
	add.s64 	%rd56, %rd2, 32;
$L__BB1_4:
	.pragma "nounroll";
	ld.global.s8 	%r26, [%rd57+-7];
	ld.global.u32 	%r27, [%rd56+-32];
	mul.lo.s32 	%r28, %r27, %r26;
	cvt.rn.f32.s32 	%f17, %r28;
	add.f32 	%f18, %f103, %f17;
	ld.global.s8 	%r29, [%rd57+-6];
	ld.global.u32 	%r30, [%rd56+-28];
	mul.lo.s32 	%r31, %r30, %r29;
	cvt.rn.f32.s32 	%f19, %r31;
	add.f32 	%f20, %f18, %f19;
	ld.global.s8 	%r32, [%rd57+-5];
	ld.global.u32 	%r33, [%rd56+-24];
	mul.lo.s32 	%r34, %r33, %r32;
	cvt.rn.f32.s32 	%f21, %r34;
	add.f32 	%f22, %f20, %f21;
	ld.global.s8 	%r35, [%rd57+-4];
	ld.global.u32 	%r36, [%rd56+-20];
	mul.lo.s32 	%r37, %r36, %r35;
	cvt.rn.f32.s32 	%f23, %r37;
	add.f32 	%f24, %f22, %f23;
	ld.global.s8 	%r38, [%rd57+-3];
	ld.global.u32 	%r39, [%rd56+-16];
	mul.lo.s32 	%r40, %r39, %r38;
	cvt.rn.f32.s32 	%f25, %r40;
	add.f32 	%f26, %f24, %f25;
	ld.global.s8 	%r41, [%rd57+-2];
	ld.global.u32 	%r42, [%rd56+-12];
	mul.lo.s32 	%r43, %r42, %r41;
	cvt.rn.f32.s32 	%f27, %r43;
	add.f32 	%f28, %f26, %f27;
	ld.global.s8 	%r44, [%rd57+-1];
	ld.global.u32 	%r45, [%rd56+-8];
	mul.lo.s32 	%r46, %r45, %r44;
	cvt.rn.f32.s32 	%f29, %r46;
	add.f32 	%f30, %f28, %f29;
	ld.global.s8 	%r47, [%rd57];
	ld.global.u32 	%r48, [%rd56+-4];
	mul.lo.s32 	%r49, %r48, %r47;
	cvt.rn.f32.s32 	%f31, %r49;
	add.f32 	%f32, %f30, %f31;
	ld.global.s8 	%r50, [%rd57+1];
	ld.global.u32 	%r51, [%rd56];
	mul.lo.s32 	%r52, %r51, %r50;
	cvt.rn.f32.s32 	%f33, %r52;
	add.f32 	%f34, %f32, %f33;
	ld.global.s8 	%r53, [%rd57+2];
	ld.global.u32 	%r54, [%rd56+4];
	mul.lo.s32 	%r55, %r54, %r53;
	cvt.rn.f32.s32 	%f35, %r55;
	add.f32 	%f36, %f34, %f35;
	ld.global.s8 	%r56, [%rd57+3];
	ld.global.u32 	%r57, [%rd56+8];
	mul.lo.s32 	%r58, %r57, %r56;
	cvt.rn.f32.s32 	%f37, %r58;
	add.f32 	%f38, %f36, %f37;
	ld.global.s8 	%r59, [%rd57+4];
	ld.global.u32 	%r60, [%rd56+12];
	mul.lo.s32 	%r61, %r60, %r59;
	cvt.rn.f32.s32 	%f39, %r61;
	add.f32 	%f40, %f38, %f39;
	ld.global.s8 	%r62, [%rd57+5];
	ld.global.u32 	%r63, [%rd56+16];
	mul.lo.s32 	%r64, %r63, %r62;
	cvt.rn.f32.s32 	%f41, %r64;
	add.f32 	%f42, %f40, %f41;
	ld.global.s8 	%r65, [%rd57+6];
	ld.global.u32 	%r66, [%rd56+20];
	mul.lo.s32 	%r67, %r66, %r65;
	cvt.rn.f32.s32 	%f43, %r67;
	add.f32 	%f44, %f42, %f43;
	ld.global.s8 	%r68, [%rd57+7];
	ld.global.u32 	%r69, [%rd56+24];
	mul.lo.s32 	%r70, %r69, %r68;
	cvt.rn.f32.s32 	%f45, %r70;
	add.f32 	%f46, %f44, %f45;
	ld.global.s8 	%r71, [%rd57+8];
	ld.global.u32 	%r72, [%rd56+28];
	mul.lo.s32 	%r73, %r72, %r71;
	cvt.rn.f32.s32 	%f47, %r73;
	add.f32 	%f103, %f46, %f47;
	add.s32 	%r117, %r117, 16;
	add.s64 	%rd57, %rd57, 16;
	add.s64 	%rd56, %rd56, 64;
	setp.ne.s32 	%p4, %r117, 0;
	@%p4 bra 	$L__BB1_4;
$L__BB1_5:
	setp.eq.s32 	%p5, %r3, 0;
	@%p5 bra 	$L__BB1_14;
	and.b32  	%r9, %r18, 7;
	setp.lt.u32 	%p6, %r3, 8;
	@%p6 bra 	$L__BB1_8;
	add.s32 	%r74, %r119, %r2;
	cvt.u64.u32 	%rd30, %r74;
	add.s64 	%rd31, %rd1, %rd30;
	ld.global.s8 	%r75, [%rd31];
	cvt.u64.u32 	%rd32, %r119;
	mul.wide.u32 	%rd33, %r119, 4;
	add.s64 	%rd34, %rd2, %rd33;
	ld.global.u32 	%r76, [%rd34];
	mul.lo.s32 	%r77, %r76, %r75;
	cvt.rn.f32.s32 	%f49, %r77;
	add.f32 	%f50, %f103, %f49;
	cvt.u64.u32 	%rd35, %r2;
	add.s64 	%rd36, %rd32, %rd35;
	add.s64 	%rd37, %rd1, %rd36;
	ld.global.s8 	%r78, [%rd37+1];
	ld.global.u32 	%r79, [%rd34+4];
	mul.lo.s32 	%r80, %r79, %r78;
	cvt.rn.f32.s32 	%f51, %r80;
	add.f32 	%f52, %f50, %f51;
	ld.global.s8 	%r81, [%rd37+2];
	ld.global.u32 	%r82, [%rd34+8];
	mul.lo.s32 	%r83, %r82, %r81;
	cvt.rn.f32.s32 	%f53, %r83;
	add.f32 	%f54, %f52, %f53;
	ld.global.s8 	%r84, [%rd37+3];
	ld.global.u32 	%r85, [%rd34+12];
	mul.lo.s32 	%r86, %r85, %r84;
	cvt.rn.f32.s32 	%f55, %r86;
	add.f32 	%f56, %f54, %f55;
	ld.global.s8 	%r87, [%rd37+4];
	ld.global.u32 	%r88, [%rd34+16];
	mul.lo.s32 	%r89, %r88, %r87;
	cvt.rn.f32.s32 	%f57, %r89;
	add.f32 	%f58, %f56, %f57;
	ld.global.s8 	%r90, [%rd37+5];
	ld.global.u32 	%r91, [%rd34+20];
	mul.lo.s32 	%r92, %r91, %r90;
	cvt.rn.f32.s32 	%f59, %r92;
	add.f32 	%f60, %f58, %f59;
	ld.global.s8 	%r93, [%rd37+6];
	ld.global.u32 	%r94, [%rd34+24];
	mul.lo.s32 	%r95, %r94, %r93;
	cvt.rn.f32.s32 	%f61, %r95;
	add.f32 	%f62, %f60, %f61;
	ld.global.s8 	%r96, [%rd37+7];
	ld.global.u32 	%r97, [%rd34+28];
	mul.lo.s32 	%r98, %r97, %r96;
	cvt.rn.f32.s32 	%f63, %r98;
	add.f32 	%f103, %f62, %f63;
	add.s32 	%r119, %r119, 8;
$L__BB1_8:
	setp.eq.s32 	%p7, %r9, 0;
	@%p7 bra 	$L__BB1_14;
	and.b32  	%r12, %r18, 3;
	setp.lt.u32 	%p8, %r9, 4;
	@%p8 bra 	$L__BB1_11;
	add.s32 	%r99, %r119, %r2;
	cvt.u64.u32 	%rd38, %r99;
	add.s64 	%rd39, %rd1, %rd38;
	ld.global.s8 	%r100, [%rd39];
	cvt.u64.u32 	%rd40, %r119;
	mul.wide.u32 	%rd41, %r119, 4;
	add.s64 	%rd42, %rd2, %rd41;
	ld.global.u32 	%r101, [%rd42];
	mul.lo.s32 	%r102, %r101, %r100;
	cvt.rn.f32.s32 	%f65, %r102;
	add.f32 	%f66, %f103, %f65;
	cvt.u64.u32 	%rd43, %r2;
	add.s64 	%rd44, %rd40, %rd43;
	add.s64 	%rd45, %rd1, %rd44;
	ld.global.s8 	%r103, [%rd45+1];
	ld.global.u32 	%r104, [%rd42+4];
	mul.lo.s32 	%r105, %r104, %r103;
	cvt.rn.f32.s32 	%f67, %r105;
	add.f32 	%f68, %f66, %f67;
	ld.global.s8 	%r106, [%rd45+2];
	ld.global.u32 	%r107, [%rd42+8];
	mul.lo.s32 	%r108, %r107, %r106;
	cvt.rn.f32.s32 	%f69, %r108;
	add.f32 	%f70, %f68, %f69;
	ld.global.s8 	%r109, [%rd45+3];
	ld.global.u32 	%r110, [%rd42+12];
	mul.lo.s32 	%r111, %r110, %r109;
	cvt.rn.f32.s32 	%f71, %r111;
	add.f32 	%f103, %f70, %f71;
	add.s32 	%r119, %r119, 4;
$L__BB1_11:
	setp.eq.s32 	%p9, %r12, 0;
	@%p9 bra 	$L__BB1_14;
	mul.wide.u32 	%rd46, %r119, 4;
	add.s64 	%rd59, %rd2, %rd46;
	add.s32 	%r112, %r119, %r2;
	cvt.u64.u32 	%rd47, %r112;
	add.s64 	%rd58, %rd1, %rd47;
	neg.s32 	%r121, %r12;
$L__BB1_13:
	.pragma "nounroll";
	ld.global.s8 	%r113, [%rd58];
	ld.global.u32 	%r114, [%rd59];
	mul.lo.s32 	%r115, %r114, %r113;
	cvt.rn.f32.s32 	%f72, %r115;
	add.f32 	%f103, %f103, %f72;
	add.s64 	%rd59, %rd59, 4;
	add.s64 	%rd58, %rd58, 1;
	add.s32 	%r121, %r121, 1;
	setp.ne.s32 	%p10, %r121, 0;
	@%p10 bra 	$L__BB1_13;
$L__BB1_14:
	cvta.to.global.u64 	%rd48, %rd17;
	add.s64 	%rd50, %rd48, %rd23;
	ld.global.f32 	%f73, [%rd50];
	mul.f32 	%f74, %f15, %f73;
	cvta.to.global.u64 	%rd51, %rd18;
	add.s64 	%rd52, %rd51, %rd23;
	ld.global.f32 	%f75, [%rd52];
	add.f32 	%f76, %f103, %f75;
	mul.f32 	%f77, %f74, %f76;
	abs.f32 	%f78, %f77;
	mul.f32 	%f79, %f78, 0f4038AA3B;
	ex2.approx.ftz.f32 	%f80, %f79;
	add.f32 	%f81, %f80, 0f3F800000;
	rcp.approx.ftz.f32 	%f82, %f81;
	fma.rn.f32 	%f83, %f82, 0fC0000000, 0f3F800000;
	setp.ge.f32 	%p11, %f78, 0f41102CB4;
	selp.f32 	%f84, 0f3F800000, %f83, %p11;
	copysign.f32 	%f85, %f77, %f84;
	mul.f32 	%f86, %f77, %f77;
	fma.rn.f32 	%f87, %f86, 0f3C80F082, 0fBD563CAE;
	fma.rn.f32 	%f88, %f87, %f86, 0f3E085941;
	fma.rn.f32 	%f89, %f88, %f86, 0fBEAAA9ED;
	fma.rn.f32 	%f90, %f89, %f86, 0f00000000;
	fma.rn.f32 	%f91, %f90, %f77, %f77;
	setp.ge.f32 	%p12, %f78, 0f3F19999A;
	selp.f32 	%f92, %f85, %f91, %p12;
	cvta.to.global.u64 	%rd53, %rd16;
	add.s64 	%rd54, %rd53, %rd23;
	ld.global.f32 	%f93, [%rd54];
	add.f32 	%f94, %f93, %f92;
	setp.gt.f32 	%p13, %f94, 0f00000000;
	selp.b32 	%r116, 1, -1, %p13;
	add.s64 	%rd55, %rd2, %rd23;
	st.global.u32 	[%rd55], %r116;
	bar.sync 	0;
$L__BB1_15:
	ret;

}


// ===== COMPILED SASS (sm_100) =====

	.target	sm_100

	.elftype	@"ET_EXEC"


//--------------------- .note.nv.tkinfo           --------------------------
	.section	.note.nv.tkinfo,"",@"SHT_NOTE"
	.sectionflags	@"SHF_NOTE_NV_TKINFO"
	.tkinfo
        /*0018*/ 	.word	0x00000002
        /*0030*/ 	.string	""
        /*0030*/ 	.string	"ptxas"
        /*0030*/ 	.string	"Cuda compilation tools, release 13.0, V13.0.88"
        /*0030*/ 	.string	"Build cuda_13.0.r13.0/compiler.36424714_0"
        /*0030*/ 	.string	"-arch sm_100 -m 64 "



//--------------------- .note.nv.cuinfo           --------------------------
	.section	.note.nv.cuinfo,"",@"SHT_NOTE"
	.sectionflags	@"SHF_NOTE_NV_CUINFO"
        /*0018*/ 	.short	0x0002
        /*001a*/ 	.short	0x0064
        /*001c*/ 	.short	0x0082
	.zero		2


//--------------------- .nv.info                  --------------------------
	.section	.nv.info,"",@"SHT_CUDA_INFO"
	.align	4


	//----- nvinfo : EIATTR_REGCOUNT
	.align		4
        /*0000*/ 	.byte	0x04, 0x2f
        /*0002*/ 	.short	(.L_1 - .L_0)
	.align		4
.L_0:
        /*0004*/ 	.word	index@(calculate_cut_val)
        /*0008*/ 	.word	0x00000020


	//----- nvinfo : EIATTR_FRAME_SIZE
	.align		4
.L_1:
        /*000c*/ 	.byte	0x04, 0x11
        /*000e*/ 	.short	(.L_3 - .L_2)
	.align		4
.L_2:
        /*0010*/ 	.word	index@(calculate_cut_val)
        /*0014*/ 	.word	0x00000000


	//----- nvinfo : EIATTR_REGCOUNT
	.align		4
.L_3:
        /*0018*/ 	.byte	0x04, 0x2f
        /*001a*/ 	.short	(.L_5 - .L_4)
	.align		4
.L_4:
        /*001c*/ 	.word	index@(annealing_module)
        /*0020*/ 	.word	0x0000001e


	//----- nvinfo : EIATTR_FRAME_SIZE
	.align		4
.L_5:
        /*0024*/ 	.byte	0x04, 0x11
        /*0026*/ 	.short	(.L_7 - .L_6)
	.align		4
.L_6:
        /*0028*/ 	.word	index@(annealing_module)
        /*002c*/ 	.word	0x00000000


	//----- nvinfo : EIATTR_MIN_STACK_SIZE
	.align		4
.L_7:
        /*0030*/ 	.byte	0x04, 0x12
        /*0032*/ 	.short	(.L_9 - .L_8)
	.align		4
.L_8:
        /*0034*/ 	.word	index@(annealing_module)
        /*0038*/ 	.word	0x00000000


	//----- nvinfo : EIATTR_MIN_STACK_SIZE
	.align		4
.L_9:
        /*003c*/ 	.byte	0x04, 0x12
        /*003e*/ 	.short	(.L_11 - .L_10)
	.align		4
.L_10:
        /*0040*/ 	.word	index@(calculate_cut_val)
        /*0044*/ 	.word	0x00000000
.L_11:


//--------------------- .nv.compat                --------------------------
	.section	.nv.compat,"",@"SHT_CUDA_COMPAT_INFO"
	.align	4
        /*0000*/ 	.byte	0x02, 0x09, 0x00, 0x00, 0x02, 0x02, 0x01, 0x00, 0x02, 0x05, 0x05, 0x00, 0x03, 0x07, 0x01, 0x01
        /*0010*/ 	.byte	0x02, 0x03, 0x00, 0x00, 0x02, 0x06, 0x01, 0x00, 0x04, 0x0b, 0x08, 0x00, 0x01, 0x00, 0x00, 0x00
        /*0020*/ 	.byte	0x00, 0x00, 0x00, 0x00


//--------------------- .nv.info.annealing_module --------------------------
	.section	.nv.info.annealing_module,"",@"SHT_CUDA_INFO"
	.sectionflags	@""
	.align	4


	//----- nvinfo : EIATTR_CUDA_API_VERSION
	.align		4
        /*0000*/ 	.byte	0x04, 0x37
        /*0002*/ 	.short	(.L_13 - .L_12)
.L_12:
        /*0004*/ 	.word	0x00000082


	//----- nvinfo : EIATTR_KPARAM_INFO
	.align		4
.L_13:
        /*0008*/ 	.byte	0x04, 0x17
        /*000a*/ 	.short	(.L_15 - .L_14)
.L_14:
        /*000c*/ 	.word	0x00000000
        /*0010*/ 	.short	0x0009
        /*0012*/ 	.short	0x0040
        /*0014*/ 	.byte	0x00, 0xf0, 0x11, 0x00


	//----- nvinfo : EIATTR_KPARAM_INFO
	.align		4
.L_15:
        /*0018*/ 	.byte	0x04, 0x17
        /*001a*/ 	.short	(.L_17 - .L_16)
.L_16:
        /*001c*/ 	.word	0x00000000
        /*0020*/ 	.short	0x0008
        /*0022*/ 	.short	0x0038
        /*0024*/ 	.byte	0x00, 0xf5, 0x21, 0x00


	//----- nvinfo : EIATTR_KPARAM_INFO
	.align		4
.L_17:
        /*0028*/ 	.byte	0x04, 0x17
        /*002a*/ 	.short	(.L_19 - .L_18)
.L_18:
        /*002c*/ 	.word	0x00000000
        /*0030*/ 	.short	0x0007
        /*0032*/ 	.short	0x0030
        /*0034*/ 	.byte	0x00, 0xf5, 0x21, 0x00


	//----- nvinfo : EIATTR_KPARAM_INFO
	.align		4
.L_19:
        /*0038*/ 	.byte	0x04, 0x17
        /*003a*/ 	.short	(.L_21 - .L_20)
.L_20:
        /*003c*/ 	.word	0x00000000
        /*0040*/ 	.short	0x0006
        /*0042*/ 	.short	0x0028
        /*0044*/ 	.byte	0x00, 0xf5, 0x21, 0x00


	//----- nvinfo : EIATTR_KPARAM_INFO
	.align		4
.L_21:
        /*0048*/ 	.byte	0x04, 0x17
        /*004a*/ 	.short	(.L_23 - .L_22)
.L_22:
        /*004c*/ 	.word	0x00000000
        /*0050*/ 	.short	0x0005
        /*0052*/ 	.short	0x0020
        /*0054*/ 	.byte	0x00, 0xf5, 0x21, 0x00


	//----- nvinfo : EIATTR_KPARAM_INFO
	.align		4
.L_23:
        /*0058*/ 	.byte	0x04, 0x17
        /*005a*/ 	.short	(.L_25 - .L_24)
.L_24:
        /*005c*/ 	.word	0x00000000
        /*0060*/ 	.short	0x0004
        /*0062*/ 	.short	0x0018
        /*0064*/ 	.byte	0x00, 0xf5, 0x21, 0x00


	//----- nvinfo : EIATTR_KPARAM_INFO
	.align		4
.L_25:
        /*0068*/ 	.byte	0x04, 0x17
        /*006a*/ 	.short	(.L_27 - .L_26)
.L_26:
        /*006c*/ 	.word	0x00000000
        /*0070*/ 	.short	0x0003
        /*0072*/ 	.short	0x0010
        /*0074*/ 	.byte	0x00, 0xf5, 0x21, 0x00


	//----- nvinfo : EIATTR_KPARAM_INFO
	.align		4
.L_27:
        /*0078*/ 	.byte	0x04, 0x17
        /*007a*/ 	.short	(.L_29 - .L_28)
.L_28:
        /*007c*/ 	.word	0x00000000
        /*0080*/ 	.short	0x0002
        /*0082*/ 	.short	0x0008
        /*0084*/ 	.byte	0x00, 0xf5, 0x21, 0x00


	//----- nvinfo : EIATTR_KPARAM_INFO
	.align		4
.L_29:
        /*0088*/ 	.byte	0x04, 0x17
        /*008a*/ 	.short	(.L_31 - .L_30)
.L_30:
        /*008c*/ 	.word	0x00000000
        /*0090*/ 	.short	0x0001
        /*0092*/ 	.short	0x0004
        /*0094*/ 	.byte	0x00, 0xf0, 0x11, 0x00


	//----- nvinfo : EIATTR_KPARAM_INFO
	.align		4
.L_31:
        /*0098*/ 	.byte	0x04, 0x17
        /*009a*/ 	.short	(.L_33 - .L_32)
.L_32:
        /*009c*/ 	.word	0x00000000
        /*00a0*/ 	.short	0x0000
        /*00a2*/ 	.short	0x0000
        /*00a4*/ 	.byte	0x00, 0xf0, 0x11, 0x00


	//----- nvinfo : EIATTR_SPARSE_MMA_MASK
	.align		4
.L_33:
        /*00a8*/ 	.byte	0x03, 0x50
        /*00aa*/ 	.short	0x0000


	//----- nvinfo : EIATTR_MAXREG_COUNT
	.align		4
        /*00ac*/ 	.byte	0x03, 0x1b
        /*00ae*/ 	.short	0x00ff


	//----- nvinfo : EIATTR_NUM_BARRIERS
	.align		4
        /*00b0*/ 	.byte	0x02, 0x4c
        /*00b2*/ 	.byte	0x01
	.zero		1


	//----- nvinfo : EIATTR_MERCURY_ISA_VERSION
	.align		4
        /*00b4*/ 	.byte	0x03, 0x5f
        /*00b6*/ 	.short	0x0101


	//----- nvinfo : EIATTR_VRC_CTA_INIT_COUNT
	.align		4
        /*00b8*/ 	.byte	0x02, 0x4a
	.zero		1
	.zero		1


	//----- nvinfo : EIATTR_EXIT_INSTR_OFFSETS
	.align		4
        /*00bc*/ 	.byte	0x04, 0x1c
        /*00be*/ 	.short	(.L_35 - .L_34)


	//   ....[0]....
.L_34:
        /*00c0*/ 	.word	0x00000070


	//   ....[1]....
        /*00c4*/ 	.word	0x00000240


	//   ....[2]....
        /*00c8*/ 	.word	0x00001290


	//----- nvinfo : EIATTR_CBANK_PARAM_SIZE
	.align		4
.L_35:
        /*00cc*/ 	.byte	0x03, 0x19
        /*00ce*/ 	.short	0x0044


	//----- nvinfo : EIATTR_PARAM_CBANK
	.align		4
        /*00d0*/ 	.byte	0x04, 0x0a
        /*00d2*/ 	.short	(.L_37 - .L_36)
	.align		4
.L_36:
        /*00d4*/ 	.word	index@(.nv.constant0.annealing_module)
        /*00d8*/ 	.short	0x0380
        /*00da*/ 	.short	0x0044


	//----- nvinfo : EIATTR_SW_WAR
	.align		4
.L_37:
        /*00dc*/ 	.byte	0x04, 0x36
        /*00de*/ 	.short	(.L_39 - .L_38)
.L_38:
        /*00e0*/ 	.word	0x00000008
.L_39:


//--------------------- .nv.info.calculate_cut_val --------------------------
	.section	.nv.info.calculate_cut_val,"",@"SHT_CUDA_INFO"
	.sectionflags	@""
	.align	4


	//----- nvinfo : EIATTR_CUDA_API_VERSION
	.align		4
        /*0000*/ 	.byte	0x04, 0x37
        /*0002*/ 	.short	(.L_41 - .L_40)
.L_40:
        /*0004*/ 	.word	0x00000082


	//----- nvinfo : EIATTR_KPARAM_INFO
	.align		4
.L_41:
        /*0008*/ 	.byte	0x04, 0x17
        /*000a*/ 	.short	(.L_43 - .L_42)
.L_42:
        /*000c*/ 	.word	0x00000000
        /*0010*/ 	.short	0x0003
        /*0012*/ 	.short	0x0018
        /*0014*/ 	.byte	0x00, 0xf5, 0x21, 0x00


	//----- nvinfo : EIATTR_KPARAM_INFO
	.align		4
.L_43:
        /*0018*/ 	.byte	0x04, 0x17
        /*001a*/ 	.short	(.L_45 - .L_44)
.L_44:
        /*001c*/ 	.word	0x00000000
        /*0020*/ 	.short	0x0002
        /*0022*/ 	.short	0x0010
        /*0024*/ 	.byte	0x00, 0xf5, 0x21, 0x00


	//----- nvinfo : EIATTR_KPARAM_INFO
	.align		4
.L_45:
        /*0028*/ 	.byte	0x04, 0x17
        /*002a*/ 	.short	(.L_47 - .L_46)
.L_46:
        /*002c*/ 	.word	0x00000000
        /*0030*/ 	.short	0x0001
        /*0032*/ 	.short	0x0008
        /*0034*/ 	.byte	0x00, 0xf5, 0x21, 0x00


	//----- nvinfo : EIATTR_KPARAM_INFO
	.align		4
.L_47:
        /*0038*/ 	.byte	0x04, 0x17
        /*003a*/ 	.short	(.L_49 - .L_48)
.L_48:
        /*003c*/ 	.word	0x00000000
        /*0040*/ 	.short	0x0000
        /*0042*/ 	.short	0x0000
        /*0044*/ 	.byte	0x00, 0xf0, 0x11, 0x00


	//----- nvinfo : EIATTR_SPARSE_MMA_MASK
	.align		4
.L_49:
        /*0048*/ 	.byte	0x03, 0x50
        /*004a*/ 	.short	0x0000


	//----- nvinfo : EIATTR_MAXREG_COUNT
	.align		4
        /*004c*/ 	.byte	0x03, 0x1b
        /*004e*/ 	.short	0x00ff


	//----- nvinfo : EIATTR_NUM_BARRIERS
	.align		4
        /*0050*/ 	.byte	0x02, 0x4c
        /*0052*/ 	.byte	0x01
	.zero		1


	//----- nvinfo : EIATTR_MERCURY_ISA_VERSION
	.align		4
        /*0054*/ 	.byte	0x03, 0x5f
        /*0056*/ 	.short	0x0101


	//----- nvinfo : EIATTR_VRC_CTA_INIT_COUNT
	.align		4
        /*0058*/ 	.byte	0x02, 0x4a
	.zero		1
	.zero		1


	//----- nvinfo : EIATTR_EXIT_INSTR_OFFSETS
	.align		4
        /*005c*/ 	.byte	0x04, 0x1c
        /*005e*/ 	.short	(.L_51 - .L_50)


	//   ....[0]....
.L_50:
        /*0060*/ 	.word	0x00000db0


	//   ....[1]....
        /*0064*/ 	.word	0x00001330


	//----- nvinfo : EIATTR_CRS_STACK_SIZE
	.align		4
.L_51:
        /*0068*/ 	.byte	0x04, 0x1e
        /*006a*/ 	.short	(.L_53 - .L_52)
.L_52:
        /*006c*/ 	.word	0x00000000


	//----- nvinfo : EIATTR_CBANK_PARAM_SIZE
	.align		4
.L_53:
        /*0070*/ 	.byte	0x03, 0x19
        /*0072*/ 	.short	0x0020


	//----- nvinfo : EIATTR_PARAM_CBANK
	.align		4
        /*0074*/ 	.byte	0x04, 0x0a
        /*0076*/ 	.short	(.L_55 - .L_54)
	.align		4
.L_54:
        /*0078*/ 	.word	index@(.nv.constant0.calculate_cut_val)
        /*007c*/ 	.short	0x0380
        /*007e*/ 	.short	0x0020


	//----- nvinfo : EIATTR_SW_WAR
	.align		4
.L_55:
        /*0080*/ 	.byte	0x04, 0x36
        /*0082*/ 	.short	(.L_57 - .L_56)
.L_56:
        /*0084*/ 	.word	0x00000008
.L_57:


//--------------------- .nv.callgraph             --------------------------
	.section	.nv.callgraph,"",@"SHT_CUDA_CALLGRAPH"
	.align	4
	.sectionentsize	8
	.align		4
        /*0000*/ 	.word	0x00000000
	.align		4
        /*0004*/ 	.word	0xffffffff
	.align		4
        /*0008*/ 	.word	0x00000000
	.align		4
        /*000c*/ 	.word	0xfffffffe
	.align		4
        /*0010*/ 	.word	0x00000000
	.align		4
        /*0014*/ 	.word	0xfffffffd
	.align		4
        /*0018*/ 	.word	0x00000000
	.align		4
        /*001c*/ 	.word	0xfffffffc


//--------------------- .text.annealing_module    --------------------------
	.section	.text.annealing_module,"ax",@progbits
	.align	128
        .global         annealing_module
        .type           annealing_module,@function
        .size           annealing_module,(.L_x_29 - annealing_module)
        .other          annealing_module,@"STO_CUDA_ENTRY STV_DEFAULT"
annealing_module:
.text.annealing_module:
[----:B------:R-:W-:Y:S01]  /*0000*/  LDC R1, c[0x0][0x37c] ;  /* 0x0000df00ff017b82 */ /* 0x000fe20000000800 */
[----:B------:R-:W0:Y:S07]  /*0010*/  S2R R3, SR_TID.Y ;  /* 0x0000000000037919 */ /* 0x000e2e0000002200 */
[----:B------:R-:W0:Y:S01]  /*0020*/  S2UR UR4, SR_CTAID.Y ;  /* 0x00000000000479c3 */ /* 0x000e220000002600 */
[----:B------:R-:W1:Y:S07]  /*0030*/  LDCU UR9, c[0x0][0x380] ;  /* 0x00007000ff0977ac */ /* 0x000e6e0008000800 */
[----:B------:R-:W0:Y:S02]  /*0040*/  LDC R6, c[0x0][0x364] ;  /* 0x0000d900ff067b82 */ /* 0x000e240000000800 */
[----:B0-----:R-:W-:-:S05]  /*0050*/  IMAD R6, R6, UR4, R3 ;  /* 0x0000000406067c24 */ /* 0x001fca000f8e0203 */
[----:B-1----:R-:W-:-:S13]  /*0060*/  ISETP.GE.AND P0, PT, R6, UR9, PT ;  /* 0x0000000906007c0c */ /* 0x002fda000bf06270 */
[----:B------:R-:W-:Y:S05]  /*0070*/  @P0 EXIT ;  /* 0x000000000000094d */ /* 0x000fea0003800000 */
[----:B------:R-:W0:Y:S01]  /*0080*/  LDC.64 R2, c[0x0][0x3b8] ;  /* 0x0000ee00ff027b82 */ /* 0x000e220000000a00 */
[----:B------:R-:W1:Y:S07]  /*0090*/  LDCU.64 UR10, c[0x0][0x358] ;  /* 0x00006b00ff0a77ac */ /* 0x000e6e0008000a00 */
[----:B------:R-:W2:Y:S01]  /*00a0*/  LDC R7, c[0x0][0x3c0] ;  /* 0x0000f000ff077b82 */ /* 0x000ea20000000800 */
[----:B0-----:R-:W-:-:S06]  /*00b0*/  IMAD.WIDE.U32 R2, R6, 0x4, R2 ;  /* 0x0000000406027825 */ /* 0x001fcc00078e0002 */
[----:B-1----:R-:W3:Y:S01]  /*00c0*/  LDG.E R2, desc[UR10][R2.64] ;  /* 0x0000000a02027981 */ /* 0x002ee2000c1e1900 */
[----:B--2---:R-:W-:Y:S02]  /*00d0*/  IABS R10, R7 ;  /* 0x00000007000a7213 */ /* 0x004fe40000000000 */
[----:B------:R-:W-:Y:S02]  /*00e0*/  ISETP.GE.AND P2, PT, R7, RZ, PT ;  /* 0x000000ff0700720c */ /* 0x000fe40003f46270 */
[----:B---3--:R-:W-:-:S04]  /*00f0*/  IABS R8, R2 ;  /* 0x0000000200087213 */ /* 0x008fc80000000000 */
[----:B------:R-:W0:Y:S08]  /*0100*/  I2F.RP R0, R8 ;  /* 0x0000000800007306 */ /* 0x000e300000209400 */
[----:B0-----:R-:W0:Y:S02]  /*0110*/  MUFU.RCP R0, R0 ;  /* 0x0000000000007308 */ /* 0x001e240000001000 */
[----:B0-----:R-:W-:-:S06]  /*0120*/  IADD3 R4, PT, PT, R0, 0xffffffe, RZ ;  /* 0x0ffffffe00047810 */ /* 0x001fcc0007ffe0ff */
[----:B------:R0:W1:Y:S02]  /*0130*/  F2I.FTZ.U32.TRUNC.NTZ R5, R4 ;  /* 0x0000000400057305 */ /* 0x000064000021f000 */
[----:B0-----:R-:W-:Y:S01]  /*0140*/  HFMA2 R4, -RZ, RZ, 0, 0 ;  /* 0x00000000ff047431 */ /* 0x001fe200000001ff */
[----:B-1----:R-:W-:-:S05]  /*0150*/  IADD3 R9, PT, PT, RZ, -R5, RZ ;  /* 0x80000005ff097210 */ /* 0x002fca0007ffe0ff */
[----:B------:R-:W-:Y:S01]  /*0160*/  IMAD R3, R9, R8, RZ ;  /* 0x0000000809037224 */ /* 0x000fe200078e02ff */
[----:B------:R-:W-:-:S03]  /*0170*/  IABS R9, R2 ;  /* 0x0000000200097213 */ /* 0x000fc60000000000 */
[----:B------:R-:W-:Y:S01]  /*0180*/  IMAD.HI.U32 R5, R5, R3, R4 ;  /* 0x0000000305057227 */ /* 0x000fe200078e0004 */
[----:B------:R-:W-:-:S05]  /*0190*/  IADD3 R0, PT, PT, RZ, -R9, RZ ;  /* 0x80000009ff007210 */ /* 0x000fca0007ffe0ff */
[----:B------:R-:W-:-:S04]  /*01a0*/  IMAD.HI.U32 R5, R5, R10, RZ ;  /* 0x0000000a05057227 */ /* 0x000fc800078e00ff */
[----:B------:R-:W-:-:S05]  /*01b0*/  IMAD R5, R5, R0, R10 ;  /* 0x0000000005057224 */ /* 0x000fca00078e020a */
[----:B------:R-:W-:-:S13]  /*01c0*/  ISETP.GT.U32.AND P0, PT, R8, R5, PT ;  /* 0x000000050800720c */ /* 0x000fda0003f04070 */
[----:B------:R-:W-:Y:S02]  /*01d0*/  @!P0 IADD3 R5, PT, PT, R5, -R8, RZ ;  /* 0x8000000805058210 */ /* 0x000fe40007ffe0ff */
[----:B------:R-:W-:Y:S02]  /*01e0*/  ISETP.NE.AND P0, PT, R2, RZ, PT ;  /* 0x000000ff0200720c */ /* 0x000fe40003f05270 */
[----:B------:R-:W-:-:S13]  /*01f0*/  ISETP.GT.U32.AND P1, PT, R8, R5, PT ;  /* 0x000000050800720c */ /* 0x000fda0003f24070 */
[----:B------:R-:W-:-:S04]  /*0200*/  @!P1 IADD3 R5, PT, PT, R5, -R8, RZ ;  /* 0x8000000805059210 */ /* 0x000fc80007ffe0ff */
[----:B------:R-:W-:Y:S02]  /*0210*/  @!P2 IADD3 R5, PT, PT, -R5, RZ, RZ ;  /* 0x000000ff0505a210 */ /* 0x000fe40007ffe1ff */
[----:B------:R-:W-:-:S04]  /*0220*/  @!P0 LOP3.LUT R5, RZ, R2, RZ, 0x33, !PT ;  /* 0x00000002ff058212 */ /* 0x000fc800078e33ff */
[----:B------:R-:W-:-:S13]  /*0230*/  ISETP.NE.AND P0, PT, R5, RZ, PT ;  /* 0x000000ff0500720c */ /* 0x000fda0003f05270 */
[----:B------:R-:W-:Y:S05]  /*0240*/  @P0 EXIT ;  /* 0x000000000000094d */ /* 0x000fea0003800000 */
[----:B------:R-:W0:Y:S02]  /*0250*/  LDCU.64 UR4, c[0x0][0x388] ;  /* 0x00007100ff0477ac */ /* 0x000e240008000a00 */
[----:B0-----:R-:W-:-:S05]  /*0260*/  IADD3 R2, P0, PT, R6, UR4, RZ ;  /* 0x0000000406027c10 */ /* 0x001fca000ff1e0ff */
[----:B------:R-:W-:-:S05]  /*0270*/  IMAD.X R3, RZ, RZ, UR5, P0 ;  /* 0x00000005ff037e24 */ /* 0x000fca00080e06ff */
[----:B------:R-:W2:Y:S01]  /*0280*/  LDG.E.S8 R2, desc[UR10][R2.64] ;  /* 0x0000000a02027981 */ /* 0x000ea2000c1e1300 */
[----:B------:R-:W-:Y:S02]  /*0290*/  UISETP.GE.U32.AND UP0, UPT, UR9, 0x10, UPT ;  /* 0x000000100900788c */ /* 0x000fe4000bf06070 */
[----:B------:R-:W-:Y:S01]  /*02a0*/  IMAD R0, R6, UR9, RZ ;  /* 0x0000000906007c24 */ /* 0x000fe2000f8e02ff */
[----:B------:R-:W-:Y:S01]  /*02b0*/  MOV R7, RZ ;  /* 0x000000ff00077202 */ /* 0x000fe20000000f00 */
[----:B------:R-:W-:Y:S01]  /*02c0*/  ULOP3.LUT UR6, UR9, 0xf, URZ, 0xc0, !UPT ;  /* 0x0000000f09067892 */ /* 0x000fe2000f8ec0ff */
[----:B------:R-:W-:Y:S06]  /*02d0*/  BAR.SYNC.DEFER_BLOCKING 0x0 ;  /* 0x0000000000007b1d */ /* 0x000fec0000010000 */
[----:B--2---:R0:W1:Y:S01]  /*02e0*/  I2F.S16 R12, R2 ;  /* 0x00000002000c7306 */ /* 0x0040620000101400 */
[----:B------:R-:W-:Y:S05]  /*02f0*/  BRA.U !UP0, `(.L_x_0) ;  /* 0x0000000508887547 */ /* 0x000fea000b800000 */
[----:B------:R-:W2:Y:S01]  /*0300*/  LDCU.128 UR12, c[0x0][0x390] ;  /* 0x00007200ff0c77ac */ /* 0x000ea20008000c00 */
[----:B------:R-:W-:-:S04]  /*0310*/  ULOP3.LUT UR7, UR9, 0x7ffffff0, URZ, 0xc0, !UPT ;  /* 0x7ffffff009077892 */ /* 0x000fc8000f8ec0ff */
[----:B------:R-:W-:Y:S02]  /*0320*/  UIADD3 UR8, UPT, UPT, -UR7, URZ, URZ ;  /* 0x000000ff07087290 */ /* 0x000fe4000fffe1ff */
[----:B------:R-:W-:Y:S01]  /*0330*/  MOV R7, UR7 ;  /* 0x0000000700077c02 */ /* 0x000fe20008000f00 */
[----:B--2---:R-:W-:Y:S01]  /*0340*/  UIADD3 UR4, UP0, UPT, UR14, 0x20, URZ ;  /* 0x000000200e047890 */ /* 0x004fe2000ff1e0ff */
[----:B0-----:R-:W-:-:S03]  /*0350*/  IADD3 R2, P0, PT, R0, UR12, RZ ;  /* 0x0000000c00027c10 */ /* 0x001fc6000ff1e0ff */
[----:B------:R-:W-:Y:S01]  /*0360*/  UIADD3.X UR5, UPT, UPT, URZ, UR15, URZ, UP0, !UPT ;  /* 0x0000000fff057290 */ /* 0x000fe200087fe4ff */
[----:B------:R-:W-:Y:S02]  /*0370*/  IADD3 R2, P1, PT, R2, 0x7, RZ ;  /* 0x0000000702027810 */ /* 0x000fe40007f3e0ff */
[----:B------:R-:W-:Y:S02]  /*0380*/  MOV R4, UR4 ;  /* 0x0000000400047c02 */ /* 0x000fe40008000f00 */
[----:B------:R-:W-:Y:S02]  /*0390*/  IADD3.X R3, PT, PT, RZ, UR13, RZ, P1, P0 ;  /* 0x0000000dff037c10 */ /* 0x000fe40008fe04ff */
[----:B------:R-:W-:-:S07]  /*03a0*/  MOV R5, UR5 ;  /* 0x0000000500057c02 */ /* 0x000fce0008000f00 */
.L_x_1:
[----:B------:R-:W2:Y:S04]  /*03b0*/  LDG.E.S8 R13, desc[UR10][R2.64+-0x7] ;  /* 0xfffff90a020d7981 */ /* 0x000ea8000c1e1300 */
[----:B------:R-:W2:Y:S04]  /*03c0*/  LDG.E R20, desc[UR10][R4.64+-0x20] ;  /* 0xffffe00a04147981 */ /* 0x000ea8000c1e1900 */
[----:B------:R-:W3:Y:S04]  /*03d0*/  LDG.E.S8 R21, desc[UR10][R2.64+-0x6] ;  /* 0xfffffa0a02157981 */ /* 0x000ee8000c1e1300 */
[----:B------:R-:W3:Y:S04]  /*03e0*/  LDG.E R22, desc[UR10][R4.64+-0x1c] ;  /* 0xffffe40a04167981 */ /* 0x000ee8000c1e1900 */
[----:B------:R-:W4:Y:S04]  /*03f0*/  LDG.E.S8 R23, desc[UR10][R2.64+-0x5] ;  /* 0xfffffb0a02177981 */ /* 0x000f28000c1e1300 */
[----:B------:R-:W4:Y:S04]  /*0400*/  LDG.E R24, desc[UR10][R4.64+-0x18] ;  /* 0xffffe80a04187981 */ /* 0x000f28000c1e1900 */
[----:B------:R-:W5:Y:S04]  /*0410*/  LDG.E.S8 R14, desc[UR10][R2.64+-0x4] ;  /* 0xfffffc0a020e7981 */ /* 0x000f68000c1e1300 */
[----:B------:R-:W5:Y:S04]  /*0420*/  LDG.E R15, desc[UR10][R4.64+-0x14] ;  /* 0xffffec0a040f7981 */ /* 0x000f68000c1e1900 */
[----:B------:R-:W5:Y:S04]  /*0430*/  LDG.E.S8 R16, desc[UR10][R2.64+-0x3] ;  /* 0xfffffd0a02107981 */ /* 0x000f68000c1e1300 */
[----:B------:R-:W5:Y:S04]  /*0440*/  LDG.E R17, desc[UR10][R4.64+-0x10] ;  /* 0xfffff00a04117981 */ /* 0x000f68000c1e1900 */
[----:B------:R-:W5:Y:S04]  /*0450*/  LDG.E.S8 R18, desc[UR10][R2.64+-0x2] ;  /* 0xfffffe0a02127981 */ /* 0x000f68000c1e1300 */
[----:B------:R-:W5:Y:S04]  /*0460*/  LDG.E R19, desc[UR10][R4.64+-0xc] ;  /* 0xfffff40a04137981 */ /* 0x000f68000c1e1900 */
[----:B------:R-:W5:Y:S04]  /*0470*/  LDG.E.S8 R9, desc[UR10][R2.64] ;  /* 0x0000000a02097981 */ /* 0x000f68000c1e1300 */
[----:B------:R-:W5:Y:S04]  /*0480*/  LDG.E R8, desc[UR10][R4.64+-0x4] ;  /* 0xfffffc0a04087981 */ /* 0x000f68000c1e1900 */
[----:B------:R-:W5:Y:S04]  /*0490*/  LDG.E.S8 R11, desc[UR10][R2.64+-0x1] ;  /* 0xffffff0a020b7981 */ /* 0x000f68000c1e1300 */
[----:B------:R-:W5:Y:S01]  /*04a0*/  LDG.E R10, desc[UR10][R4.64+-0x8] ;  /* 0xfffff80a040a7981 */ /* 0x000f62000c1e1900 */
[----:B--2---:R-:W-:-:S05]  /*04b0*/  IMAD R13, R13, R20, RZ ;  /* 0x000000140d0d7224 */ /* 0x004fca00078e02ff */
[----:B------:R-:W-:Y:S01]  /*04c0*/  I2FP.F32.S32 R13, R13 ;  /* 0x0000000d000d7245 */ /* 0x000fe20000201400 */
[----:B---3--:R-:W-:-:S04]  /*04d0*/  IMAD R21, R21, R22, RZ ;  /* 0x0000001615157224 */ /* 0x008fc800078e02ff */
[----:B-1----:R-:W-:Y:S02]  /*04e0*/  FADD R20, R13, R12 ;  /* 0x0000000c0d147221 */ /* 0x002fe40000000000 */
[----:B------:R-:W2:Y:S01]  /*04f0*/  LDG.E.S8 R12, desc[UR10][R2.64+0x1] ;  /* 0x0000010a020c7981 */ /* 0x000ea2000c1e1300 */
[----:B------:R-:W-:Y:S01]  /*0500*/  I2FP.F32.S32 R21, R21 ;  /* 0x0000001500157245 */ /* 0x000fe20000201400 */
[----:B----4-:R-:W-:Y:S02]  /*0510*/  IMAD R23, R23, R24, RZ ;  /* 0x0000001817177224 */ /* 0x010fe400078e02ff */
[----:B------:R-:W2:Y:S02]  /*0520*/  LDG.E R13, desc[UR10][R4.64] ;  /* 0x0000000a040d7981 */ /* 0x000ea4000c1e1900 */
[----:B------:R-:W-:Y:S01]  /*0530*/  FADD R20, R20, R21 ;  /* 0x0000001514147221 */ /* 0x000fe20000000000 */
[----:B------:R-:W-:Y:S01]  /*0540*/  I2FP.F32.S32 R23, R23 ;  /* 0x0000001700177245 */ /* 0x000fe20000201400 */
[----:B-----5:R-:W-:-:S02]  /*0550*/  IMAD R21, R14, R15, RZ ;  /* 0x0000000f0e157224 */ /* 0x020fc400078e02ff */
[----:B------:R-:W3:Y:S04]  /*0560*/  LDG.E.S8 R15, desc[UR10][R2.64+0x2] ;  /* 0x0000020a020f7981 */ /* 0x000ee8000c1e1300 */
[----:B------:R-:W3:Y:S01]  /*0570*/  LDG.E R14, desc[UR10][R4.64+0x4] ;  /* 0x0000040a040e7981 */ /* 0x000ee2000c1e1900 */
[----:B------:R-:W-:Y:S01]  /*0580*/  IMAD R22, R16, R17, RZ ;  /* 0x0000001110167224 */ /* 0x000fe200078e02ff */
[----:B------:R-:W-:Y:S02]  /*0590*/  I2FP.F32.S32 R21, R21 ;  /* 0x0000001500157245 */ /* 0x000fe40000201400 */
[----:B------:R-:W4:Y:S01]  /*05a0*/  LDG.E.S8 R17, desc[UR10][R2.64+0x3] ;  /* 0x0000030a02117981 */ /* 0x000f22000c1e1300 */
[----:B------:R-:W-:-:S03]  /*05b0*/  FADD R20, R20, R23 ;  /* 0x0000001714147221 */ /* 0x000fc60000000000 */
[----:B------:R-:W4:Y:S01]  /*05c0*/  LDG.E R16, desc[UR10][R4.64+0x8] ;  /* 0x0000080a04107981 */ /* 0x000f22000c1e1900 */
[----:B------:R-:W-:Y:S01]  /*05d0*/  IMAD R24, R18, R19, RZ ;  /* 0x0000001312187224 */ /* 0x000fe200078e02ff */
[----:B------:R-:W-:Y:S02]  /*05e0*/  I2FP.F32.S32 R23, R22 ;  /* 0x0000001600177245 */ /* 0x000fe40000201400 */
[----:B------:R-:W5:Y:S01]  /*05f0*/  LDG.E.S8 R18, desc[UR10][R2.64+0x4] ;  /* 0x0000040a02127981 */ /* 0x000f62000c1e1300 */
[----:B------:R-:W-:-:S03]  /*0600*/  FADD R22, R20, R21 ;  /* 0x0000001514167221 */ /* 0x000fc60000000000 */
[----:B------:R-:W5:Y:S01]  /*0610*/  LDG.E R19, desc[UR10][R4.64+0xc] ;  /* 0x00000c0a04137981 */ /* 0x000f62000c1e1900 */
[----:B------:R-:W-:-:S03]  /*0620*/  I2FP.F32.S32 R25, R24 ;  /* 0x0000001800197245 */ /* 0x000fc60000201400 */
[----:B------:R-:W5:Y:S01]  /*0630*/  LDG.E.S8 R20, desc[UR10][R2.64+0x5] ;  /* 0x0000050a02147981 */ /* 0x000f62000c1e1300 */
[----:B------:R-:W-:-:S03]  /*0640*/  FADD R26, R22, R23 ;  /* 0x00000017161a7221 */ /* 0x000fc60000000000 */
[----:B------:R-:W5:Y:S01]  /*0650*/  LDG.E R21, desc[UR10][R4.64+0x10] ;  /* 0x0000100a04157981 */ /* 0x000f62000c1e1900 */
[----:B------:R-:W-:-:S03]  /*0660*/  FADD R26, R26, R25 ;  /* 0x000000191a1a7221 */ /* 0x000fc60000000000 */
[----:B------:R-:W5:Y:S04]  /*0670*/  LDG.E.S8 R22, desc[UR10][R2.64+0x6] ;  /* 0x0000060a02167981 */ /* 0x000f68000c1e1300 */
[----:B------:R-:W5:Y:S01]  /*0680*/  LDG.E R23, desc[UR10][R4.64+0x14] ;  /* 0x0000140a04177981 */ /* 0x000f62000c1e1900 */
[----:B------:R-:W-:-:S03]  /*0690*/  IMAD R27, R9, R8, RZ ;  /* 0x00000008091b7224 */ /* 0x000fc600078e02ff */
[----:B------:R-:W5:Y:S04]  /*06a0*/  LDG.E.S8 R25, desc[UR10][R2.64+0x7] ;  /* 0x0000070a02197981 */ /* 0x000f68000c1e1300 */
[----:B------:R-:W5:Y:S04]  /*06b0*/  LDG.E R24, desc[UR10][R4.64+0x18] ;  /* 0x0000180a04187981 */ /* 0x000f68000c1e1900 */
[----:B------:R-:W5:Y:S04]  /*06c0*/  LDG.E.S8 R9, desc[UR10][R2.64+0x8] ;  /* 0x0000080a02097981 */ /* 0x000f68000c1e1300 */
[----:B------:R0:W5:Y:S01]  /*06d0*/  LDG.E R8, desc[UR10][R4.64+0x1c] ;  /* 0x00001c0a04087981 */ /* 0x000162000c1e1900 */
[----:B------:R-:W-:-:S05]  /*06e0*/  IMAD R10, R11, R10, RZ ;  /* 0x0000000a0b0a7224 */ /* 0x000fca00078e02ff */
[----:B------:R-:W-:Y:S02]  /*06f0*/  I2FP.F32.S32 R11, R10 ;  /* 0x0000000a000b7245 */ /* 0x000fe40000201400 */
[----:B------:R-:W-:-:S03]  /*0700*/  I2FP.F32.S32 R10, R27 ;  /* 0x0000001b000a7245 */ /* 0x000fc60000201400 */
[----:B------:R-:W-:-:S04]  /*0710*/  FADD R11, R26, R11 ;  /* 0x0000000b1a0b7221 */ /* 0x000fc80000000000 */
[----:B------:R-:W-:Y:S01]  /*0720*/  FADD R10, R11, R10 ;  /* 0x0000000a0b0a7221 */ /* 0x000fe20000000000 */
[----:B------:R-:W-:-:S04]  /*0730*/  UIADD3 UR8, UPT, UPT, UR8, 0x10, URZ ;  /* 0x0000001008087890 */ /* 0x000fc8000fffe0ff */
[----:B------:R-:W-:Y:S01]  /*0740*/  UISETP.NE.AND UP0, UPT, UR8, URZ, UPT ;  /* 0x000000ff0800728c */ /* 0x000fe2000bf05270 */
[----:B0-----:R-:W-:Y:S02]  /*0750*/  IADD3 R4, P1, PT, R4, 0x40, RZ ;  /* 0x0000004004047810 */ /* 0x001fe40007f3e0ff */
[----:B------:R-:W-:-:S03]  /*0760*/  IADD3 R2, P0, PT, R2, 0x10, RZ ;  /* 0x0000001002027810 */ /* 0x000fc60007f1e0ff */
[----:B------:R-:W-:Y:S01]  /*0770*/  IMAD.X R5, RZ, RZ, R5, P1 ;  /* 0x000000ffff057224 */ /* 0x000fe200008e0605 */
[----:B------:R-:W-:Y:S01]  /*0780*/  IADD3.X R3, PT, PT, RZ, R3, RZ, P0, !PT ;  /* 0x00000003ff037210 */ /* 0x000fe200007fe4ff */
[----:B--2---:R-:W-:-:S05]  /*0790*/  IMAD R12, R12, R13, RZ ;  /* 0x0000000d0c0c7224 */ /* 0x004fca00078e02ff */
[----:B------:R-:W-:Y:S01]  /*07a0*/  I2FP.F32.S32 R13, R12 ;  /* 0x0000000c000d7245 */ /* 0x000fe20000201400 */
[----:B---3--:R-:W-:-:S04]  /*07b0*/  IMAD R14, R15, R14, RZ ;  /* 0x0000000e0f0e7224 */ /* 0x008fc800078e02ff */
[----:B------:R-:W-:Y:S01]  /*07c0*/  FADD R10, R10, R13 ;  /* 0x0000000d0a0a7221 */ /* 0x000fe20000000000 */
[----:B------:R-:W-:Y:S01]  /*07d0*/  I2FP.F32.S32 R11, R14 ;  /* 0x0000000e000b7245 */ /* 0x000fe20000201400 */
[----:B----4-:R-:W-:-:S04]  /*07e0*/  IMAD R16, R17, R16, RZ ;  /* 0x0000001011107224 */ /* 0x010fc800078e02ff */
[----:B------:R-:W-:Y:S01]  /*07f0*/  FADD R10, R10, R11 ;  /* 0x0000000b0a0a7221 */ /* 0x000fe20000000000 */
[----:B------:R-:W-:Y:S01]  /*0800*/  I2FP.F32.S32 R13, R16 ;  /* 0x00000010000d7245 */ /* 0x000fe20000201400 */
[----:B-----5:R-:W-:-:S04]  /*0810*/  IMAD R18, R18, R19, RZ ;  /* 0x0000001312127224 */ /* 0x020fc800078e02ff */
[----:B------:R-:W-:Y:S01]  /*0820*/  FADD R10, R10, R13 ;  /* 0x0000000d0a0a7221 */ /* 0x000fe20000000000 */
[----:B------:R-:W-:Y:S01]  /*0830*/  I2FP.F32.S32 R11, R18 ;  /* 0x00000012000b7245 */ /* 0x000fe20000201400 */
[----:B------:R-:W-:-:S04]  /*0840*/  IMAD R20, R20, R21, RZ ;  /* 0x0000001514147224 */ /* 0x000fc800078e02ff */
        /* <DEDUP_REMOVED lines=10> */
[----:B------:R-:W-:-:S05]  /*08f0*/  I2FP.F32.S32 R9, R8 ;  /* 0x0000000800097245 */ /* 0x000fca0000201400 */
[----:B------:R-:W-:Y:S01]  /*0900*/  FADD R12, R10, R9 ;  /* 0x000000090a0c7221 */ /* 0x000fe20000000000 */
[----:B------:R-:W-:Y:S06]  /*0910*/  BRA.U UP0, `(.L_x_1) ;  /* 0xfffffff900a47547 */ /* 0x000fec000b83ffff */
.L_x_0:
[----:B------:R-:W-:-:S09]  /*0920*/  UISETP.NE.AND UP0, UPT, UR6, URZ, UPT ;  /* 0x000000ff0600728c */ /* 0x000fd2000bf05270 */
[----:B------:R-:W-:Y:S05]  /*0930*/  BRA.U !UP0, `(.L_x_2) ;  /* 0x0000000508c07547 */ /* 0x000fea000b800000 */
[----:B------:R-:W-:Y:S02]  /*0940*/  UISETP.GE.U32.AND UP0, UPT, UR6, 0x8, UPT ;  /* 0x000000080600788c */ /* 0x000fe4000bf06070 */
[----:B------:R-:W-:-:S04]  /*0950*/  ULOP3.LUT UR5, UR9, 0x7, URZ, 0xc0, !UPT ;  /* 0x0000000709057892 */ /* 0x000fc8000f8ec0ff */
[----:B------:R-:W-:-:S03]  /*0960*/  UISETP.NE.AND UP1, UPT, UR5, URZ, UPT ;  /* 0x000000ff0500728c */ /* 0x000fc6000bf25270 */
[----:B------:R-:W-:Y:S08]  /*0970*/  BRA.U !UP0, `(.L_x_3) ;  /* 0x0000000108c47547 */ /* 0x000ff0000b800000 */
[----:B0-----:R-:W0:Y:S01]  /*0980*/  LDC.64 R2, c[0x0][0x398] ;  /* 0x0000e600ff027b82 */ /* 0x001e220000000a00 */
[----:B------:R-:W2:Y:S01]  /*0990*/  LDCU.64 UR6, c[0x0][0x390] ;  /* 0x00007200ff0677ac */ /* 0x000ea20008000a00 */
[----:B------:R-:W-:-:S04]  /*09a0*/  IADD3 R18, PT, PT, R0, R7, RZ ;  /* 0x0000000700127210 */ /* 0x000fc80007ffe0ff */
[----:B--2---:R-:W-:Y:S02]  /*09b0*/  IADD3 R18, P0, PT, R18, UR6, RZ ;  /* 0x0000000612127c10 */ /* 0x004fe4000ff1e0ff */
[C---:B------:R-:W-:Y:S02]  /*09c0*/  IADD3 R4, P1, P2, R7.reuse, UR6, R0 ;  /* 0x0000000607047c10 */ /* 0x040fe4000fa3e000 */
[----:B------:R-:W-:Y:S01]  /*09d0*/  IADD3.X R19, PT, PT, RZ, UR7, RZ, P0, !PT ;  /* 0x00000007ff137c10 */ /* 0x000fe200087fe4ff */
[----:B0-----:R-:W-:Y:S01]  /*09e0*/  IMAD.WIDE.U32 R2, R7, 0x4, R2 ;  /* 0x0000000407027825 */ /* 0x001fe200078e0002 */
[----:B------:R-:W-:-:S04]  /*09f0*/  IADD3.X R5, PT, PT, RZ, UR7, RZ, P1, P2 ;  /* 0x00000007ff057c10 */ /* 0x000fc80008fe44ff */
[----:B------:R-:W2:Y:S04]  /*0a00*/  LDG.E R20, desc[UR10][R2.64] ;  /* 0x0000000a02147981 */ /* 0x000ea8000c1e1900 */
[----:B------:R-:W2:Y:S04]  /*0a10*/  LDG.E.S8 R19, desc[UR10][R18.64] ;  /* 0x0000000a12137981 */ /* 0x000ea8000c1e1300 */
[----:B------:R-:W3:Y:S04]  /*0a20*/  LDG.E R22, desc[UR10][R2.64+0x4] ;  /* 0x0000040a02167981 */ /* 0x000ee8000c1e1900 */
[----:B------:R-:W3:Y:S04]  /*0a30*/  LDG.E.S8 R21, desc[UR10][R4.64+0x1] ;  /* 0x0000010a04157981 */ /* 0x000ee8000c1e1300 */
[----:B------:R-:W4:Y:S04]  /*0a40*/  LDG.E R24, desc[UR10][R2.64+0x8] ;  /* 0x0000080a02187981 */ /* 0x000f28000c1e1900 */
[----:B------:R-:W4:Y:S04]  /*0a50*/  LDG.E.S8 R23, desc[UR10][R4.64+0x2] ;  /* 0x0000020a04177981 */ /* 0x000f28000c1e1300 */
        /* <DEDUP_REMOVED lines=8> */
[----:B------:R-:W5:Y:S04]  /*0ae0*/  LDG.E.S8 R17, desc[UR10][R4.64+0x7] ;  /* 0x0000070a04117981 */ /* 0x000f68000c1e1300 */
[----:B------:R0:W5:Y:S01]  /*0af0*/  LDG.E R18, desc[UR10][R2.64+0x1c] ;  /* 0x00001c0a02127981 */ /* 0x000162000c1e1900 */
[----:B------:R-:W-:Y:S01]  /*0b00*/  IADD3 R7, PT, PT, R7, 0x8, RZ ;  /* 0x0000000807077810 */ /* 0x000fe20007ffe0ff */
[----:B--2---:R-:W-:-:S05]  /*0b10*/  IMAD R19, R19, R20, RZ ;  /* 0x0000001413137224 */ /* 0x004fca00078e02ff */
[----:B------:R-:W-:Y:S01]  /*0b20*/  I2FP.F32.S32 R19, R19 ;  /* 0x0000001300137245 */ /* 0x000fe20000201400 */
[----:B---3--:R-:W-:-:S04]  /*0b30*/  IMAD R21, R21, R22, RZ ;  /* 0x0000001615157224 */ /* 0x008fc800078e02ff */
[----:B-1----:R-:W-:Y:S01]  /*0b40*/  FADD R19, R12, R19 ;  /* 0x000000130c137221 */ /* 0x002fe20000000000 */
        /* <DEDUP_REMOVED lines=9> */
[----:B0-----:R-:W-:Y:S01]  /*0be0*/  I2FP.F32.S32 R3, R8 ;  /* 0x0000000800037245 */ /* 0x001fe20000201400 */
        /* <DEDUP_REMOVED lines=9> */
[----:B------:R-:W-:-:S07]  /*0c80*/  FADD R12, R2, R17 ;  /* 0x00000011020c7221 */ /* 0x000fce0000000000 */
.L_x_3:
[----:B------:R-:W-:Y:S05]  /*0c90*/  BRA.U !UP1, `(.L_x_2) ;  /* 0x0000000109e87547 */ /* 0x000fea000b800000 */
[----:B------:R-:W-:Y:S02]  /*0ca0*/  UISETP.GE.U32.AND UP0, UPT, UR5, 0x4, UPT ;  /* 0x000000040500788c */ /* 0x000fe4000bf06070 */
[----:B------:R-:W-:-:S04]  /*0cb0*/  ULOP3.LUT UR4, UR9, 0x3, URZ, 0xc0, !UPT ;  /* 0x0000000309047892 */ /* 0x000fc8000f8ec0ff */
[----:B------:R-:W-:-:S03]  /*0cc0*/  UISETP.NE.AND UP1, UPT, UR4, URZ, UPT ;  /* 0x000000ff0400728c */ /* 0x000fc6000bf25270 */
[----:B------:R-:W-:Y:S08]  /*0cd0*/  BRA.U !UP0, `(.L_x_4) ;  /* 0x0000000108747547 */ /* 0x000ff0000b800000 */
[----:B------:R-:W2:Y:S01]  /*0ce0*/  LDC.64 R4, c[0x0][0x398] ;  /* 0x0000e600ff047b82 */ /* 0x000ea20000000a00 */
[----:B------:R-:W3:Y:S01]  /*0cf0*/  LDCU.64 UR6, c[0x0][0x390] ;  /* 0x00007200ff0677ac */ /* 0x000ee20008000a00 */
[----:B0-----:R-:W-:-:S04]  /*0d00*/  IADD3 R2, PT, PT, R0, R7, RZ ;  /* 0x0000000700027210 */ /* 0x001fc80007ffe0ff */
[----:B---3--:R-:W-:Y:S02]  /*0d10*/  IADD3 R2, P0, PT, R2, UR6, RZ ;  /* 0x0000000602027c10 */ /* 0x008fe4000ff1e0ff */
[C---:B------:R-:W-:Y:S02]  /*0d20*/  IADD3 R8, P1, P2, R7.reuse, UR6, R0 ;  /* 0x0000000607087c10 */ /* 0x040fe4000fa3e000 */
[----:B------:R-:W-:Y:S01]  /*0d30*/  IADD3.X R3, PT, PT, RZ, UR7, RZ, P0, !PT ;  /* 0x00000007ff037c10 */ /* 0x000fe200087fe4ff */
[----:B--2---:R-:W-:Y:S01]  /*0d40*/  IMAD.WIDE.U32 R4, R7, 0x4, R4 ;  /* 0x0000000407047825 */ /* 0x004fe200078e0004 */
[----:B------:R-:W-:-:S03]  /*0d50*/  IADD3.X R9, PT, PT, RZ, UR7, RZ, P1, P2 ;  /* 0x00000007ff097c10 */ /* 0x000fc60008fe44ff */
[----:B------:R-:W2:Y:S04]  /*0d60*/  LDG.E.S8 R2, desc[UR10][R2.64] ;  /* 0x0000000a02027981 */ /* 0x000ea8000c1e1300 */
[----:B------:R-:W2:Y:S04]  /*0d70*/  LDG.E R11, desc[UR10][R4.64] ;  /* 0x0000000a040b7981 */ /* 0x000ea8000c1e1900 */
[----:B------:R-:W3:Y:S04]  /*0d80*/  LDG.E R13, desc[UR10][R4.64+0x4] ;  /* 0x0000040a040d7981 */ /* 0x000ee8000c1e1900 */
[----:B------:R-:W3:Y:S04]  /*0d90*/  LDG.E.S8 R10, desc[UR10][R8.64+0x1] ;  /* 0x0000010a080a7981 */ /* 0x000ee8000c1e1300 */
[----:B------:R-:W4:Y:S04]  /*0da0*/  LDG.E R15, desc[UR10][R4.64+0x8] ;  /* 0x0000080a040f7981 */ /* 0x000f28000c1e1900 */
[----:B------:R-:W4:Y:S04]  /*0db0*/  LDG.E.S8 R14, desc[UR10][R8.64+0x2] ;  /* 0x0000020a080e7981 */ /* 0x000f28000c1e1300 */
[----:B------:R-:W5:Y:S04]  /*0dc0*/  LDG.E.S8 R16, desc[UR10][R8.64+0x3] ;  /* 0x0000030a08107981 */ /* 0x000f68000c1e1300 */
[----:B------:R-:W5:Y:S01]  /*0dd0*/  LDG.E R17, desc[UR10][R4.64+0xc] ;  /* 0x00000c0a04117981 */ /* 0x000f62000c1e1900 */
[----:B------:R-:W-:-:S02]  /*0de0*/  VIADD R7, R7, 0x4 ;  /* 0x0000000407077836 */ /* 0x000fc40000000000 */
        /* <DEDUP_REMOVED lines=10> */
[----:B------:R-:W-:-:S05]  /*0e90*/  I2FP.F32.S32 R16, R16 ;  /* 0x0000001000107245 */ /* 0x000fca0000201400 */
[----:B------:R-:W-:-:S07]  /*0ea0*/  FADD R12, R3, R16 ;  /* 0x00000010030c7221 */ /* 0x000fce0000000000 */
.L_x_4:
[----:B------:R-:W-:Y:S05]  /*0eb0*/  BRA.U !UP1, `(.L_x_2) ;  /* 0x0000000109607547 */ /* 0x000fea000b800000 */
[----:B0-----:R-:W0:Y:S01]  /*0ec0*/  LDC.64 R2, c[0x0][0x398] ;  /* 0x0000e600ff027b82 */ /* 0x001e220000000a00 */
[----:B------:R-:W2:Y:S01]  /*0ed0*/  LDCU.64 UR6, c[0x0][0x390] ;  /* 0x00007200ff0677ac */ /* 0x000ea20008000a00 */
[----:B------:R-:W-:Y:S01]  /*0ee0*/  IADD3 R0, PT, PT, R0, R7, RZ ;  /* 0x0000000700007210 */ /* 0x000fe20007ffe0ff */
[----:B------:R-:W-:-:S03]  /*0ef0*/  UIADD3 UR4, UPT, UPT, -UR4, URZ, URZ ;  /* 0x000000ff04047290 */ /* 0x000fc6000fffe1ff */
[----:B--2---:R-:W-:-:S04]  /*0f00*/  IADD3 R8, P0, PT, R0, UR6, RZ ;  /* 0x0000000600087c10 */ /* 0x004fc8000ff1e0ff */
[----:B------:R-:W-:Y:S01]  /*0f10*/  IADD3.X R9, PT, PT, RZ, UR7, RZ, P0, !PT ;  /* 0x00000007ff097c10 */ /* 0x000fe200087fe4ff */
[----:B0-----:R-:W-:-:S03]  /*0f20*/  IMAD.WIDE.U32 R2, R7, 0x4, R2 ;  /* 0x0000000407027825 */ /* 0x001fc600078e0002 */
[----:B------:R-:W-:Y:S02]  /*0f30*/  MOV R4, R2 ;  /* 0x0000000200047202 */ /* 0x000fe40000000f00 */
[----:B------:R-:W-:-:S07]  /*0f40*/  MOV R11, R3 ;  /* 0x00000003000b7202 */ /* 0x000fce0000000f00 */
.L_x_5:
[----:B------:R-:W-:Y:S01]  /*0f50*/  MOV R5, R11 ;  /* 0x0000000b00057202 */ /* 0x000fe20000000f00 */
[----:B------:R-:W-:Y:S01]  /*0f60*/  IMAD.MOV.U32 R3, RZ, RZ, R9 ;  /* 0x000000ffff037224 */ /* 0x000fe200078e0009 */
[----:B------:R-:W-:-:S04]  /*0f70*/  MOV R2, R8 ;  /* 0x0000000800027202 */ /* 0x000fc80000000f00 */
[----:B------:R0:W2:Y:S04]  /*0f80*/  LDG.E R5, desc[UR10][R4.64] ;  /* 0x0000000a04057981 */ /* 0x0000a8000c1e1900 */
[----:B------:R-:W2:Y:S01]  /*0f90*/  LDG.E.S8 R0, desc[UR10][R2.64] ;  /* 0x0000000a02007981 */ /* 0x000ea2000c1e1300 */
[----:B------:R-:W-:-:S04]  /*0fa0*/  UIADD3 UR4, UPT, UPT, UR4, 0x1, URZ ;  /* 0x0000000104047890 */ /* 0x000fc8000fffe0ff */
[----:B------:R-:W-:Y:S01]  /*0fb0*/  UISETP.NE.AND UP0, UPT, UR4, URZ, UPT ;  /* 0x000000ff0400728c */ /* 0x000fe2000bf05270 */
[----:B0-----:R-:W-:Y:S02]  /*0fc0*/  IADD3 R4, P0, PT, R4, 0x4, RZ ;  /* 0x0000000404047810 */ /* 0x001fe40007f1e0ff */
[----:B------:R-:W-:Y:S02]  /*0fd0*/  IADD3 R8, P1, PT, R8, 0x1, RZ ;  /* 0x0000000108087810 */ /* 0x000fe40007f3e0ff */
[----:B------:R-:W-:Y:S02]  /*0fe0*/  IADD3.X R11, PT, PT, RZ, R11, RZ, P0, !PT ;  /* 0x0000000bff0b7210 */ /* 0x000fe400007fe4ff */
[----:B------:R-:W-:Y:S01]  /*0ff0*/  IADD3.X R9, PT, PT, RZ, R9, RZ, P1, !PT ;  /* 0x00000009ff097210 */ /* 0x000fe20000ffe4ff */
[----:B--2---:R-:W-:-:S05]  /*1000*/  IMAD R0, R0, R5, RZ ;  /* 0x0000000500007224 */ /* 0x004fca00078e02ff */
[----:B------:R-:W-:-:S05]  /*1010*/  I2FP.F32.S32 R7, R0 ;  /* 0x0000000000077245 */ /* 0x000fca0000201400 */
[----:B-1----:R-:W-:Y:S01]  /*1020*/  FADD R12, R7, R12 ;  /* 0x0000000c070c7221 */ /* 0x002fe20000000000 */
[----:B------:R-:W-:Y:S06]  /*1030*/  BRA.U UP0, `(.L_x_5) ;  /* 0xfffffffd00c47547 */ /* 0x000fec000b83ffff */
.L_x_2:
[----:B------:R-:W2:Y:S01]  /*1040*/  LDC.64 R4, c[0x0][0x3b0] ;  /* 0x0000ec00ff047b82 */ /* 0x000ea20000000a00 */
[----:B------:R-:W3:Y:S07]  /*1050*/  LDCU UR4, c[0x0][0x384] ;  /* 0x00007080ff0477ac */ /* 0x000eee0008000800 */
[----:B0-----:R-:W0:Y:S08]  /*1060*/  LDC.64 R2, c[0x0][0x3a8] ;  /* 0x0000ea00ff027b82 */ /* 0x001e300000000a00 */
[----:B------:R-:W4:Y:S01]  /*1070*/  LDC.64 R8, c[0x0][0x3a0] ;  /* 0x0000e800ff087b82 */ /* 0x000f220000000a00 */
[----:B--2---:R-:W-:-:S06]  /*1080*/  IMAD.WIDE.U32 R4, R6, 0x4, R4 ;  /* 0x0000000406047825 */ /* 0x004fcc00078e0004 */
[----:B------:R-:W1:Y:S01]  /*1090*/  LDG.E R5, desc[UR10][R4.64] ;  /* 0x0000000a04057981 */ /* 0x000e62000c1e1900 */
[----:B0-----:R-:W-:-:S06]  /*10a0*/  IMAD.WIDE.U32 R2, R6, 0x4, R2 ;  /* 0x0000000406027825 */ /* 0x001fcc00078e0002 */
[----:B------:R-:W3:Y:S01]  /*10b0*/  LDG.E R2, desc[UR10][R2.64] ;  /* 0x0000000a02027981 */ /* 0x000ee2000c1e1900 */
[----:B----4-:R-:W-:-:S05]  /*10c0*/  IMAD.WIDE.U32 R8, R6, 0x4, R8 ;  /* 0x0000000406087825 */ /* 0x010fca00078e0008 */
[----:B------:R0:W2:Y:S01]  /*10d0*/  LDG.E R11, desc[UR10][R8.64] ;  /* 0x0000000a080b7981 */ /* 0x0000a2000c1e1900 */
[----:B------:R-:W-:Y:S01]  /*10e0*/  MOV R10, 0x3c80f082 ;  /* 0x3c80f082000a7802 */ /* 0x000fe20000000f00 */
[----:B-1----:R-:W-:Y:S01]  /*10f0*/  FADD R7, R5, R12 ;  /* 0x0000000c05077221 */ /* 0x002fe20000000000 */
[----:B---3--:R-:W-:Y:S01]  /*1100*/  FMUL R0, R2, UR4 ;  /* 0x0000000402007c20 */ /* 0x008fe20008400000 */
[----:B------:R-:W-:Y:S01]  /*1110*/  HFMA2 R5, -RZ, RZ, 1.875, 0 ;  /* 0x3f800000ff057431 */ /* 0x000fe200000001ff */
[----:B------:R-:W1:Y:S02]  /*1120*/  LDC.64 R2, c[0x0][0x398] ;  /* 0x0000e600ff027b82 */ /* 0x000e640000000a00 */
[----:B------:R-:W-:-:S04]  /*1130*/  FMUL R7, R0, R7 ;  /* 0x0000000700077220 */ /* 0x000fc80000400000 */
[----:B------:R-:W-:-:S06]  /*1140*/  FMUL R0, |R7|, 2.8853900432586669922 ;  /* 0x4038aa3b07007820 */ /* 0x000fcc0000400200 */
[----:B------:R-:W3:Y:S01]  /*1150*/  MUFU.EX2 R0, R0 ;  /* 0x0000000000007308 */ /* 0x000ee20000000800 */
[----:B0-----:R-:W-:Y:S01]  /*1160*/  FMUL R9, R7, R7 ;  /* 0x0000000707097220 */ /* 0x001fe20000400000 */
[----:B---3--:R-:W-:-:S06]  /*1170*/  FADD R4, R0, 1 ;  /* 0x3f80000000047421 */ /* 0x008fcc0000000000 */
[----:B------:R-:W0:Y:S01]  /*1180*/  MUFU.RCP R4, R4 ;  /* 0x0000000400047308 */ /* 0x000e220000001000 */
[----:B------:R-:W-:Y:S01]  /*1190*/  FFMA R8, R9, R10, -0.052303962409496307373 ;  /* 0xbd563cae09087423 */ /* 0x000fe2000000000a */
[----:B------:R-:W-:-:S03]  /*11a0*/  FSETP.GE.AND P1, PT, |R7|, 0.60000002384185791016, PT ;  /* 0x3f19999a0700780b */ /* 0x000fc60003f26200 */
[----:B------:R-:W-:Y:S01]  /*11b0*/  FFMA R0, R9, R8, 0.1331529766321182251 ;  /* 0x3e08594109007423 */ /* 0x000fe20000000008 */
[----:B------:R-:W-:-:S03]  /*11c0*/  FSETP.GE.AND P0, PT, |R7|, 9.010913848876953125, PT ;  /* 0x41102cb40700780b */ /* 0x000fc60003f06200 */
[----:B------:R-:W-:Y:S01]  /*11d0*/  FFMA R0, R9, R0, -0.33332768082618713379 ;  /* 0xbeaaa9ed09007423 */ /* 0x000fe20000000000 */
[----:B0-----:R-:W-:-:S03]  /*11e0*/  FFMA R5, R4, -2, R5 ;  /* 0xc000000004057823 */ /* 0x001fc60000000005 */
[----:B------:R-:W-:Y:S02]  /*11f0*/  FFMA R0, R9, R0, RZ ;  /* 0x0000000009007223 */ /* 0x000fe400000000ff */
[----:B------:R-:W-:Y:S01]  /*1200*/  FSEL R8, R5, 1, !P0 ;  /* 0x3f80000005087808 */ /* 0x000fe20004000000 */
[----:B------:R-:W-:-:S03]  /*1210*/  HFMA2 R5, -RZ, RZ, 0, 5.9604644775390625e-08 ;  /* 0x00000001ff057431 */ /* 0x000fc600000001ff */
[--C-:B------:R-:W-:Y:S01]  /*1220*/  LOP3.LUT R8, R8, 0x80000000, R7.reuse, 0xb8, !PT ;  /* 0x8000000008087812 */ /* 0x100fe200078eb807 */
[----:B------:R-:W-:Y:S01]  /*1230*/  @!P1 FFMA R8, R7, R0, R7 ;  /* 0x0000000007089223 */ /* 0x000fe20000000007 */
[----:B-1----:R-:W-:-:S04]  /*1240*/  IMAD.WIDE.U32 R2, R6, 0x4, R2 ;  /* 0x0000000406027825 */ /* 0x002fc800078e0002 */
[----:B--2---:R-:W-:-:S04]  /*1250*/  FSETP.GT.AND P0, PT, R11, -R8, PT ;  /* 0x800000080b00720b */ /* 0x004fc80003f04000 */
[----:B------:R-:W-:-:S05]  /*1260*/  SEL R5, R5, 0xffffffff, P0 ;  /* 0xffffffff05057807 */ /* 0x000fca0000000000 */
[----:B------:R-:W-:Y:S01]  /*1270*/  STG.E desc[UR10][R2.64], R5 ;  /* 0x0000000502007986 */ /* 0x000fe2000c10190a */
[----:B------:R-:W-:Y:S06]  /*1280*/  BAR.SYNC.DEFER_BLOCKING 0x0 ;  /* 0x0000000000007b1d */ /* 0x000fec0000010000 */
[----:B------:R-:W-:Y:S05]  /*1290*/  EXIT ;  /* 0x000000000000794d */ /* 0x000fea0003800000 */
.L_x_6:
[----:B------:R-:W-:-:S00]  /*12a0*/  BRA `(.L_x_6) ;  /* 0xfffffffc00fc7947 */ /* 0x000fc0000383ffff */
[----:B------:R-:W-:-:S00]  /*12b0*/  NOP ;  /* 0x0000000000007918 */ /* 0x000fc00000000000 */
        /* <DEDUP_REMOVED lines=12> */
.L_x_29:


//--------------------- .text.calculate_cut_val   --------------------------
	.section	.text.calculate_cut_val,"ax",@progbits
	.align	128
        .global         calculate_cut_val
        .type           calculate_cut_val,@function
        .size           calculate_cut_val,(.L_x_30 - calculate_cut_val)
        .other          calculate_cut_val,@"STO_CUDA_ENTRY STV_DEFAULT"
calculate_cut_val:
.text.calculate_cut_val:
[----:B------:R-:W-:Y:S01]  /*0000*/  LDC R1, c[0x0][0x37c] ;  /* 0x0000df00ff017b82 */ /* 0x000fe20000000800 */
[----:B------:R-:W0:Y:S07]  /*0010*/  S2R R0, SR_TID.Y ;  /* 0x0000000000007919 */ /* 0x000e2e0000002200 */
[----:B------:R-:W1:Y:S01]  /*0020*/  S2UR UR5, SR_CgaCtaId ;  /* 0x00000000000579c3 */ /* 0x000e620000008800 */
[----:B------:R-:W2:Y:S01]  /*0030*/  LDCU UR9, c[0x0][0x364] ;  /* 0x00006c80ff0977ac */ /* 0x000ea20008000800 */
[----:B------:R-:W-:Y:S01]  /*0040*/  BSSY.RECONVERGENT B1, `(.L_x_7) ;  /* 0x00000d4000017945 */ /* 0x000fe20003800200 */
[----:B------:R-:W-:Y:S01]  /*0050*/  UMOV UR4, 0x400 ;  /* 0x0000040000047882 */ /* 0x000fe20000000000 */
[----:B------:R-:W3:Y:S04]  /*0060*/  LDCU.64 UR10, c[0x0][0x358] ;  /* 0x00006b00ff0a77ac */ /* 0x000ee80008000a00 */
[----:B------:R-:W2:Y:S08]  /*0070*/  S2UR UR6, SR_CTAID.Y ;  /* 0x00000000000679c3 */ /* 0x000eb00000002600 */
[----:B------:R-:W4:Y:S01]  /*0080*/  LDC R11, c[0x0][0x380] ;  /* 0x0000e000ff0b7b82 */ /* 0x000f220000000800 */
[----:B-1----:R-:W-:-:S07]  /*0090*/  ULEA UR4, UR5, UR4, 0x18 ;  /* 0x0000000405047291 */ /* 0x002fce000f8ec0ff */
[----:B------:R-:W1:Y:S01]  /*00a0*/  LDC R3, c[0x0][0x374] ;  /* 0x0000dd00ff037b82 */ /* 0x000e620000000800 */
[C---:B0-----:R-:W-:Y:S01]  /*00b0*/  LEA R2, R0.reuse, UR4, 0x2 ;  /* 0x0000000400027c11 */ /* 0x041fe2000f8e10ff */
[----:B--2---:R-:W-:Y:S01]  /*00c0*/  UIMAD UR4, UR6, UR9, URZ ;  /* 0x00000009060472a4 */ /* 0x004fe2000f8e02ff */
[----:B------:R-:W0:Y:S03]  /*00d0*/  LDCU.64 UR6, c[0x0][0x388] ;  /* 0x00007100ff0677ac */ /* 0x000e260008000a00 */
[----:B------:R2:W-:Y:S02]  /*00e0*/  STS [R2], RZ ;  /* 0x000000ff02007388 */ /* 0x0005e40000000800 */
[----:B------:R-:W-:-:S04]  /*00f0*/  IADD3 R4, PT, PT, R0, UR4, RZ ;  /* 0x0000000400047c10 */ /* 0x000fc8000fffe0ff */
[----:B----4-:R-:W-:-:S13]  /*0100*/  ISETP.GE.AND P0, PT, R4, R11, PT ;  /* 0x0000000b0400720c */ /* 0x010fda0003f06270 */
[----:B0-23--:R-:W-:Y:S05]  /*0110*/  @P0 BRA `(.L_x_8) ;  /* 0x0000000c00180947 */ /* 0x00dfea0003800000 */
[----:B------:R-:W-:Y:S01]  /*0120*/  ULOP3.LUT UR5, URZ, UR4, URZ, 0x33, !UPT ;  /* 0x00000004ff057292 */ /* 0x000fe2000f8e33ff */
[----:B-1----:R-:W-:Y:S02]  /*0130*/  IMAD R3, R3, UR9, RZ ;  /* 0x0000000903037c24 */ /* 0x002fe4000f8e02ff */
[----:B------:R-:W-:Y:S01]  /*0140*/  HFMA2 R6, -RZ, RZ, 0, 0 ;  /* 0x00000000ff067431 */ /* 0x000fe200000001ff */
[----:B------:R-:W-:Y:S02]  /*0150*/  IADD3 R5, PT, PT, R11, 0x1, RZ ;  /* 0x000000010b057810 */ /* 0x000fe40007ffe0ff */
[----:B------:R-:W-:Y:S02]  /*0160*/  PRMT R7, RZ, 0x7610, R7 ;  /* 0x00007610ff077816 */ /* 0x000fe40000000007 */
[----:B------:R-:W-:Y:S02]  /*0170*/  MOV R19, RZ ;  /* 0x000000ff00137202 */ /* 0x000fe40000000f00 */
[----:B------:R-:W-:-:S02]  /*0180*/  PRMT R8, RZ, 0x7610, R8 ;  /* 0x00007610ff087816 */ /* 0x000fc40000000008 */
[----:B------:R-:W-:Y:S02]  /*0190*/  IADD3 R11, PT, PT, -R0, UR5, R11 ;  /* 0x00000005000b7c10 */ /* 0x000fe4000fffe10b */
[----:B------:R-:W-:-:S07]  /*01a0*/  IADD3 R10, PT, PT, -R3, RZ, RZ ;  /* 0x000000ff030a7210 */ /* 0x000fce0007ffe1ff */
.L_x_21:
[----:B0-----:R-:W0:Y:S01]  /*01b0*/  LDC R9, c[0x0][0x380] ;  /* 0x0000e000ff097b82 */ /* 0x001e220000000800 */
[----:B------:R-:W-:Y:S01]  /*01c0*/  IADD3 R21, PT, PT, R4, 0x1, RZ ;  /* 0x0000000104157810 */ /* 0x000fe20007ffe0ff */
[----:B------:R-:W-:Y:S03]  /*01d0*/  BSSY.RECONVERGENT B0, `(.L_x_9) ;  /* 0x00000b4000007945 */ /* 0x000fe60003800200 */
[----:B0-----:R-:W-:-:S13]  /*01e0*/  ISETP.GE.AND P0, PT, R21, R9, PT ;  /* 0x000000091500720c */ /* 0x001fda0003f06270 */
[----:B-----5:R-:W-:Y:S05]  /*01f0*/  @P0 BRA `(.L_x_10) ;  /* 0x0000000800c40947 */ /* 0x020fea0003800000 */
[----:B------:R-:W0:Y:S02]  /*0200*/  LDC.64 R12, c[0x0][0x390] ;  /* 0x0000e400ff0c7b82 */ /* 0x000e240000000a00 */
[----:B0-----:R-:W-:-:S05]  /*0210*/  IMAD.WIDE.U32 R14, R4, 0x4, R12 ;  /* 0x00000004040e7825 */ /* 0x001fca00078e000c */
[----:B------:R0:W5:Y:S01]  /*0220*/  LDG.E R18, desc[UR10][R14.64] ;  /* 0x0000000a0e127981 */ /* 0x000162000c1e1900 */
[----:B------:R-:W-:Y:S01]  /*0230*/  IADD3 R20, PT, PT, -R3, RZ, RZ ;  /* 0x000000ff03147210 */ /* 0x000fe20007ffe1ff */
[----:B------:R-:W-:Y:S04]  /*0240*/  BSSY.RECONVERGENT B2, `(.L_x_11) ;  /* 0x000004f000027945 */ /* 0x000fe80003800200 */
[----:B------:R-:W-:-:S05]  /*0250*/  IMAD R20, R6, R20, R11 ;  /* 0x0000001406147224 */ /* 0x000fca00078e020b */
[----:B------:R-:W-:-:S04]  /*0260*/  IADD3 R16, PT, PT, R20, -0x1, RZ ;  /* 0xffffffff14107810 */ /* 0x000fc80007ffe0ff */
[----:B------:R-:W-:-:S13]  /*0270*/  ISETP.GE.U32.AND P0, PT, R16, 0x7, PT ;  /* 0x000000071000780c */ /* 0x000fda0003f06070 */
[----:B0-----:R-:W-:Y:S05]  /*0280*/  @!P0 BRA `(.L_x_12) ;  /* 0x0000000400288947 */ /* 0x001fea0003800000 */
[----:B------:R-:W-:Y:S01]  /*0290*/  IADD3 R16, P0, PT, R14, 0x10, RZ ;  /* 0x000000100e107810 */ /* 0x000fe20007f1e0ff */
[----:B------:R-:W-:Y:S01]  /*02a0*/  BSSY.RECONVERGENT B3, `(.L_x_13) ;  /* 0x0000047000037945 */ /* 0x000fe20003800200 */
[----:B------:R-:W-:Y:S01]  /*02b0*/  LOP3.LUT R22, R20, 0xfffffff8, RZ, 0xc0, !PT ;  /* 0xfffffff814167812 */ /* 0x000fe200078ec0ff */
[-C--:B------:R-:W-:Y:S01]  /*02c0*/  IMAD R25, R5, R4.reuse, 0x1 ;  /* 0x0000000105197424 */ /* 0x080fe200078e0204 */
[----:B------:R-:W-:Y:S02]  /*02d0*/  IADD3.X R17, PT, PT, RZ, R15, RZ, P0, !PT ;  /* 0x0000000fff117210 */ /* 0x000fe400007fe4ff */
[----:B------:R-:W-:Y:S02]  /*02e0*/  MOV R21, R4 ;  /* 0x0000000400157202 */ /* 0x000fe40000000f00 */
[----:B------:R-:W-:-:S07]  /*02f0*/  IADD3 R22, PT, PT, -R22, RZ, RZ ;  /* 0x000000ff16167210 */ /* 0x000fce0007ffe1ff */
.L_x_14:
[C---:B------:R-:W-:Y:S01]  /*0300*/  IADD3 R14, P0, PT, R25.reuse, UR6, RZ ;  /* 0x00000006190e7c10 */ /* 0x040fe2000ff1e0ff */
[----:B------:R-:W2:Y:S03]  /*0310*/  LDG.E R29, desc[UR10][R16.64+-0xc] ;  /* 0xfffff40a101d7981 */ /* 0x000ea6000c1e1900 */
[----:B------:R-:W-:Y:S01]  /*0320*/  LEA.HI.X.SX32 R15, R25, UR7, 0x1, P0 ;  /* 0x00000007190f7c11 */ /* 0x000fe200080f0eff */
[----:B------:R-:W3:Y:S04]  /*0330*/  LDG.E R23, desc[UR10][R16.64+-0x8] ;  /* 0xfffff80a10177981 */ /* 0x000ee8000c1e1900 */
[----:B------:R-:W4:Y:S04]  /*0340*/  LDG.E.S8 R27, desc[UR10][R14.64] ;  /* 0x0000000a0e1b7981 */ /* 0x000f28000c1e1300 */
[----:B------:R-:W3:Y:S04]  /*0350*/  LDG.E.S8 R24, desc[UR10][R14.64+0x1] ;  /* 0x0000010a0e187981 */ /* 0x000ee8000c1e1300 */
[----:B------:R-:W3:Y:S01]  /*0360*/  LDG.E.S8 R28, desc[UR10][R14.64+0x2] ;  /* 0x0000020a0e1c7981 */ /* 0x000ee2000c1e1300 */
[----:B--2--5:R-:W-:Y:S01]  /*0370*/  IMAD R29, R18, R29, RZ ;  /* 0x0000001d121d7224 */ /* 0x024fe200078e02ff */
[----:B----4-:R-:W0:Y:S04]  /*0380*/  I2F.S16 R26, R27 ;  /* 0x0000001b001a7306 */ /* 0x010e280000101400 */
[----:B------:R-:W-:-:S05]  /*0390*/  I2FP.F32.S32 R29, R29 ;  /* 0x0000001d001d7245 */ /* 0x000fca0000201400 */
[----:B------:R-:W-:Y:S01]  /*03a0*/  FADD R29, -R29, 1 ;  /* 0x3f8000001d1d7421 */ /* 0x000fe20000000100 */
[----:B---3--:R-:W-:-:S03]  /*03b0*/  IMAD R23, R18, R23, RZ ;  /* 0x0000001712177224 */ /* 0x008fc600078e02ff */
[----:B0-----:R-:W-:Y:S02]  /*03c0*/  FFMA R26, R26, -R29, R19 ;  /* 0x8000001d1a1a7223 */ /* 0x001fe40000000013 */
[----:B------:R0:W1:Y:S01]  /*03d0*/  I2F.S16 R19, R24 ;  /* 0x0000001800137306 */ /* 0x0000620000101400 */
[----:B------:R-:W-:Y:S01]  /*03e0*/  I2FP.F32.S32 R23, R23 ;  /* 0x0000001700177245 */ /* 0x000fe20000201400 */
[----:B------:R-:W2:Y:S04]  /*03f0*/  LDG.E R29, desc[UR10][R16.64+-0x4] ;  /* 0xfffffc0a101d7981 */ /* 0x000ea8000c1e1900 */
[----:B------:R-:W-:Y:S02]  /*0400*/  FADD R23, -R23, 1 ;  /* 0x3f80000017177421 */ /* 0x000fe40000000100 */
[----:B------:R-:W3:Y:S01]  /*0410*/  I2F.S16 R27, R28 ;  /* 0x0000001c001b7306 */ /* 0x000ee20000101400 */
[----:B0-----:R-:W4:Y:S01]  /*0420*/  LDG.E.S8 R24, desc[UR10][R14.64+0x5] ;  /* 0x0000050a0e187981 */ /* 0x001f22000c1e1300 */
[----:B-1----:R-:W-:-:S03]  /*0430*/  FFMA R26, R19, -R23, R26 ;  /* 0x80000017131a7223 */ /* 0x002fc6000000001a */
[----:B------:R-:W3:Y:S04]  /*0440*/  LDG.E.S8 R23, desc[UR10][R14.64+0x3] ;  /* 0x0000030a0e177981 */ /* 0x000ee8000c1e1300 */
[----:B------:R-:W4:Y:S01]  /*0450*/  LDG.E R19, desc[UR10][R16.64] ;  /* 0x0000000a10137981 */ /* 0x000f22000c1e1900 */
[----:B--2---:R-:W-:-:S05]  /*0460*/  IMAD R29, R18, R29, RZ ;  /* 0x0000001d121d7224 */ /* 0x004fca00078e02ff */
[----:B------:R-:W-:Y:S01]  /*0470*/  I2FP.F32.S32 R29, R29 ;  /* 0x0000001d001d7245 */ /* 0x000fe20000201400 */
[----:B---3--:R-:W0:Y:S01]  /*0480*/  I2F.S16 R23, R23 ;  /* 0x0000001700177306 */ /* 0x008e220000101400 */
[----:B----4-:R-:W-:-:S03]  /*0490*/  IMAD R19, R18, R19, RZ ;  /* 0x0000001312137224 */ /* 0x010fc600078e02ff */
[----:B------:R-:W-:Y:S02]  /*04a0*/  FADD R29, -R29, 1 ;  /* 0x3f8000001d1d7421 */ /* 0x000fe40000000100 */
[----:B------:R-:W-:Y:S02]  /*04b0*/  I2FP.F32.S32 R19, R19 ;  /* 0x0000001300137245 */ /* 0x000fe40000201400 */
[----:B------:R-:W-:Y:S02]  /*04c0*/  FFMA R26, R27, -R29, R26 ;  /* 0x8000001d1b1a7223 */ /* 0x000fe4000000001a */
[----:B------:R-:W2:Y:S01]  /*04d0*/  LDG.E.S8 R27, desc[UR10][R14.64+0x4] ;  /* 0x0000040a0e1b7981 */ /* 0x000ea2000c1e1300 */
[----:B------:R-:W-:-:S03]  /*04e0*/  FADD R19, -R19, 1 ;  /* 0x3f80000013137421 */ /* 0x000fc60000000100 */
[----:B------:R-:W3:Y:S01]  /*04f0*/  LDG.E R29, desc[UR10][R16.64+0x4] ;  /* 0x0000040a101d7981 */ /* 0x000ee2000c1e1900 */
[----:B0-----:R-:W-:-:S03]  /*0500*/  FFMA R26, R23, -R19, R26 ;  /* 0x80000013171a7223 */ /* 0x001fc6000000001a */
[----:B------:R-:W4:Y:S01]  /*0510*/  LDG.E R19, desc[UR10][R16.64+0x8] ;  /* 0x0000080a10137981 */ /* 0x000f22000c1e1900 */
[----:B------:R-:W-:Y:S08]  /*0520*/  I2F.S16 R23, R24 ;  /* 0x0000001800177306 */ /* 0x000ff00000101400 */
[----:B--2---:R-:W0:Y:S01]  /*0530*/  I2F.S16 R27, R27 ;  /* 0x0000001b001b7306 */ /* 0x004e220000101400 */
[----:B---3--:R-:W-:-:S02]  /*0540*/  IMAD R29, R18, R29, RZ ;  /* 0x0000001d121d7224 */ /* 0x008fc400078e02ff */
[----:B----4-:R-:W-:-:S03]  /*0550*/  IMAD R19, R18, R19, RZ ;  /* 0x0000001312137224 */ /* 0x010fc600078e02ff */
[----:B------:R-:W-:Y:S02]  /*0560*/  I2FP.F32.S32 R29, R29 ;  /* 0x0000001d001d7245 */ /* 0x000fe40000201400 */
[----:B------:R-:W-:-:S03]  /*0570*/  I2FP.F32.S32 R19, R19 ;  /* 0x0000001300137245 */ /* 0x000fc60000201400 */
[----:B------:R-:W-:-:S04]  /*0580*/  FADD R29, -R29, 1 ;  /* 0x3f8000001d1d7421 */ /* 0x000fc80000000100 */
[----:B0-----:R-:W-:Y:S01]  /*0590*/  FFMA R26, R27, -R29, R26 ;  /* 0x8000001d1b1a7223 */ /* 0x001fe2000000001a */
[----:B------:R-:W-:Y:S01]  /*05a0*/  FADD R19, -R19, 1 ;  /* 0x3f80000013137421 */ /* 0x000fe20000000100 */
[----:B------:R-:W2:Y:S03]  /*05b0*/  LDG.E.S8 R27, desc[UR10][R14.64+0x7] ;  /* 0x0000070a0e1b7981 */ /* 0x000ea6000c1e1300 */
[----:B------:R-:W-:Y:S01]  /*05c0*/  FFMA R19, R23, -R19, R26 ;  /* 0x8000001317137223 */ /* 0x000fe2000000001a */
[----:B------:R-:W3:Y:S04]  /*05d0*/  LDG.E R29, desc[UR10][R16.64+0x10] ;  /* 0x0000100a101d7981 */ /* 0x000ee8000c1e1900 */
[----:B------:R0:W4:Y:S04]  /*05e0*/  LDG.E R23, desc[UR10][R16.64+0xc] ;  /* 0x00000c0a10177981 */ /* 0x000128000c1e1900 */
[----:B------:R-:W2:Y:S01]  /*05f0*/  LDG.E.S8 R26, desc[UR10][R14.64+0x6] ;  /* 0x0000060a0e1a7981 */ /* 0x000ea2000c1e1300 */
[----:B------:R-:W-:-:S04]  /*0600*/  IADD3 R22, PT, PT, R22, 0x8, RZ ;  /* 0x0000000816167810 */ /* 0x000fc80007ffe0ff */
[----:B------:R-:W-:Y:S02]  /*0610*/  ISETP.NE.AND P0, PT, R22, RZ, PT ;  /* 0x000000ff1600720c */ /* 0x000fe40003f05270 */
[----:B0-----:R-:W-:Y:S02]  /*0620*/  IADD3 R16, P1, PT, R16, 0x20, RZ ;  /* 0x0000002010107810 */ /* 0x001fe40007f3e0ff */
[----:B------:R-:W-:Y:S02]  /*0630*/  IADD3 R21, PT, PT, R21, 0x8, RZ ;  /* 0x0000000815157810 */ /* 0x000fe40007ffe0ff */
[----:B------:R-:W-:Y:S02]  /*0640*/  IADD3.X R17, PT, PT, RZ, R17, RZ, P1, !PT ;  /* 0x00000011ff117210 */ /* 0x000fe40000ffe4ff */
[----:B------:R-:W-:Y:S01]  /*0650*/  IADD3 R25, PT, PT, R25, 0x8, RZ ;  /* 0x0000000819197810 */ /* 0x000fe20007ffe0ff */
[C---:B----4-:R-:W-:Y:S01]  /*0660*/  IMAD R23, R18.reuse, R23, RZ ;  /* 0x0000001712177224 */ /* 0x050fe200078e02ff */
[----:B--2---:R-:W0:Y:S04]  /*0670*/  I2F.S16 R26, R26 ;  /* 0x0000001a001a7306 */ /* 0x004e280000101400 */
[----:B------:R-:W-:Y:S01]  /*0680*/  I2FP.F32.S32 R24, R23 ;  /* 0x0000001700187245 */ /* 0x000fe20000201400 */
[----:B---3--:R-:W-:-:S03]  /*0690*/  IMAD R29, R18, R29, RZ ;  /* 0x0000001d121d7224 */ /* 0x008fc600078e02ff */
[----:B------:R-:W1:Y:S02]  /*06a0*/  I2F.S16 R23, R27 ;  /* 0x0000001b00177306 */ /* 0x000e640000101400 */
[----:B------:R-:W-:Y:S01]  /*06b0*/  I2FP.F32.S32 R29, R29 ;  /* 0x0000001d001d7245 */ /* 0x000fe20000201400 */
[----:B------:R-:W-:-:S04]  /*06c0*/  FADD R24, -R24, 1 ;  /* 0x3f80000018187421 */ /* 0x000fc80000000100 */
[----:B------:R-:W-:Y:S01]  /*06d0*/  FADD R29, -R29, 1 ;  /* 0x3f8000001d1d7421 */ /* 0x000fe20000000100 */
[----:B0-----:R-:W-:-:S04]  /*06e0*/  FFMA R24, R26, -R24, R19 ;  /* 0x800000181a187223 */ /* 0x001fc80000000013 */
[----:B-1----:R-:W-:Y:S01]  /*06f0*/  FFMA R19, R23, -R29, R24 ;  /* 0x8000001d17137223 */ /* 0x002fe20000000018 */
[----:B------:R-:W-:Y:S06]  /*0700*/  @P0 BRA `(.L_x_14) ;  /* 0xfffffff800fc0947 */ /* 0x000fec000383ffff */
[----:B------:R-:W-:Y:S05]  /*0710*/  BSYNC.RECONVERGENT B3 ;  /* 0x0000000000037941 */ /* 0x000fea0003800200 */
.L_x_13:
[----:B------:R-:W-:-:S07]  /*0720*/  IADD3 R21, PT, PT, R21, 0x1, RZ ;  /* 0x0000000115157810 */ /* 0x000fce0007ffe0ff */
.L_x_12:
[----:B------:R-:W-:Y:S05]  /*0730*/  BSYNC.RECONVERGENT B2 ;  /* 0x0000000000027941 */ /* 0x000fea0003800200 */
.L_x_11:
[----:B------:R-:W-:Y:S01]  /*0740*/  LOP3.LUT P0, RZ, R20, 0x7, RZ, 0xc0, !PT ;  /* 0x0000000714ff7812 */ /* 0x000fe2000780c0ff */
[----:B------:R-:W-:-:S12]  /*0750*/  BSSY.RECONVERGENT B2, `(.L_x_15) ;  /* 0x000005a000027945 */ /* 0x000fd80003800200 */
[----:B------:R-:W-:Y:S05]  /*0760*/  @!P0 BRA `(.L_x_16) ;  /* 0x0000000400608947 */ /* 0x000fea0003800000 */
[----:B------:R-:W-:Y:S01]  /*0770*/  PRMT R23, R11, 0x9910, RZ ;  /* 0x000099100b177816 */ /* 0x000fe200000000ff */
[----:B------:R-:W-:Y:S01]  /*0780*/  BSSY.RECONVERGENT B3, `(.L_x_17) ;  /* 0x000002b000037945 */ /* 0x000fe20003800200 */
[----:B------:R-:W-:Y:S02]  /*0790*/  PRMT R20, R10, 0x9910, RZ ;  /* 0x000099100a147816 */ /* 0x000fe400000000ff */
[----:B------:R-:W-:-:S05]  /*07a0*/  PRMT R14, R8, 0x9910, RZ ;  /* 0x00009910080e7816 */ /* 0x000fca00000000ff */
[----:B------:R-:W-:-:S05]  /*07b0*/  IMAD R14, R20, R14, R23 ;  /* 0x0000000e140e7224 */ /* 0x000fca00078e0217 */
[----:B------:R-:W-:-:S04]  /*07c0*/  LOP3.LUT R14, R14, 0x7, RZ, 0xc0, !PT ;  /* 0x000000070e0e7812 */ /* 0x000fc800078ec0ff */
[C---:B------:R-:W-:Y:S02]  /*07d0*/  IADD3 R15, PT, PT, R14.reuse, -0x1, RZ ;  /* 0xffffffff0e0f7810 */ /* 0x040fe40007ffe0ff */
[----:B------:R-:W-:Y:S02]  /*07e0*/  LOP3.LUT P0, RZ, R14, 0x3, RZ, 0xc0, !PT ;  /* 0x000000030eff7812 */ /* 0x000fe4000780c0ff */
[----:B------:R-:W-:-:S13]  /*07f0*/  ISETP.GE.U32.AND P1, PT, R15, 0x3, PT ;  /* 0x000000030f00780c */ /* 0x000fda0003f26070 */
[----:B------:R-:W-:Y:S05]  /*0800*/  @!P1 BRA `(.L_x_18) ;  /* 0x0000000000889947 */ /* 0x000fea0003800000 */
[----:B------:R-:W0:Y:S01]  /*0810*/  LDCU.64 UR12, c[0x0][0x388] ;  /* 0x00007100ff0c77ac */ /* 0x000e220008000a00 */
[----:B------:R-:W-:Y:S02]  /*0820*/  IMAD R15, R4, R9, R21 ;  /* 0x00000009040f7224 */ /* 0x000fe400078e0215 */
[----:B------:R-:W-:-:S05]  /*0830*/  IMAD.WIDE.U32 R16, R21, 0x4, R12 ;  /* 0x0000000415107825 */ /* 0x000fca00078e000c */
[----:B------:R-:W2:Y:S04]  /*0840*/  LDG.E R25, desc[UR10][R16.64] ;  /* 0x0000000a10197981 */ /* 0x000ea8000c1e1900 */
[----:B------:R-:W3:Y:S04]  /*0850*/  LDG.E R29, desc[UR10][R16.64+0x4] ;  /* 0x0000040a101d7981 */ /* 0x000ee8000c1e1900 */
[----:B------:R-:W4:Y:S01]  /*0860*/  LDG.E R27, desc[UR10][R16.64+0xc] ;  /* 0x00000c0a101b7981 */ /* 0x000f22000c1e1900 */
[----:B0-----:R-:W-:-:S04]  /*0870*/  IADD3 R14, P1, PT, R15, UR12, RZ ;  /* 0x0000000c0f0e7c10 */ /* 0x001fc8000ff3e0ff */
[----:B------:R-:W-:-:S05]  /*0880*/  LEA.HI.X.SX32 R15, R15, UR13, 0x1, P1 ;  /* 0x0000000d0f0f7c11 */ /* 0x000fca00088f0eff */
[----:B------:R-:W3:Y:S04]  /*0890*/  LDG.E.S8 R24, desc[UR10][R14.64] ;  /* 0x0000000a0e187981 */ /* 0x000ee8000c1e1300 */
[----:B------:R-:W4:Y:S04]  /*08a0*/  LDG.E.S8 R28, desc[UR10][R14.64+0x1] ;  /* 0x0000010a0e1c7981 */ /* 0x000f28000c1e1300 */
[----:B------:R-:W4:Y:S04]  /*08b0*/  LDG.E.S8 R22, desc[UR10][R14.64+0x2] ;  /* 0x0000020a0e167981 */ /* 0x000f28000c1e1300 */
[----:B------:R-:W4:Y:S01]  /*08c0*/  LDG.E.S8 R26, desc[UR10][R14.64+0x3] ;  /* 0x0000030a0e1a7981 */ /* 0x000f22000c1e1300 */
[----:B--2--5:R-:W-:-:S05]  /*08d0*/  IMAD R25, R18, R25, RZ ;  /* 0x0000001912197224 */ /* 0x024fca00078e02ff */
[----:B------:R-:W-:Y:S01]  /*08e0*/  I2FP.F32.S32 R25, R25 ;  /* 0x0000001900197245 */ /* 0x000fe20000201400 */
[----:B---3--:R-:W0:Y:S04]  /*08f0*/  I2F.S16 R24, R24 ;  /* 0x0000001800187306 */ /* 0x008e280000101400 */
[----:B------:R-:W-:-:S04]  /*0900*/  FADD R25, -R25, 1 ;  /* 0x3f80000019197421 */ /* 0x000fc80000000100 */
[----:B0-----:R-:W-:Y:S02]  /*0910*/  FFMA R19, R24, -R25, R19 ;  /* 0x8000001918137223 */ /* 0x001fe40000000013 */
[----:B------:R-:W2:Y:S01]  /*0920*/  LDG.E R25, desc[UR10][R16.64+0x8] ;  /* 0x0000080a10197981 */ /* 0x000ea2000c1e1900 */
[----:B----4-:R-:W0:Y:S01]  /*0930*/  I2F.S16 R24, R28 ;  /* 0x0000001c00187306 */ /* 0x010e220000101400 */
[C---:B------:R-:W-:Y:S02]  /*0940*/  IMAD R29, R18.reuse, R29, RZ ;  /* 0x0000001d121d7224 */ /* 0x040fe400078e02ff */
[----:B------:R-:W-:-:S03]  /*0950*/  IMAD R27, R18, R27, RZ ;  /* 0x0000001b121b7224 */ /* 0x000fc600078e02ff */
[----:B------:R-:W-:Y:S02]  /*0960*/  I2FP.F32.S32 R29, R29 ;  /* 0x0000001d001d7245 */ /* 0x000fe40000201400 */
[----:B------:R-:W1:Y:S03]  /*0970*/  I2F.S16 R22, R22 ;  /* 0x0000001600167306 */ /* 0x000e660000101400 */
[----:B------:R-:W-:-:S05]  /*0980*/  FADD R29, -R29, 1 ;  /* 0x3f8000001d1d7421 */ /* 0x000fca0000000100 */
[----:B------:R-:W3:Y:S01]  /*0990*/  I2F.S16 R26, R26 ;  /* 0x0000001a001a7306 */ /* 0x000ee20000101400 */
[----:B------:R-:W-:Y:S01]  /*09a0*/  I2FP.F32.S32 R27, R27 ;  /* 0x0000001b001b7245 */ /* 0x000fe20000201400 */
[----:B0-----:R-:W-:-:S04]  /*09b0*/  FFMA R19, R24, -R29, R19 ;  /* 0x8000001d18137223 */ /* 0x001fc80000000013 */
[----:B------:R-:W-:Y:S01]  /*09c0*/  FADD R27, -R27, 1 ;  /* 0x3f8000001b1b7421 */ /* 0x000fe20000000100 */
[----:B------:R-:W-:Y:S01]  /*09d0*/  IADD3 R21, PT, PT, R21, 0x4, RZ ;  /* 0x0000000415157810 */ /* 0x000fe20007ffe0ff */
[----:B--2---:R-:W-:-:S05]  /*09e0*/  IMAD R25, R18, R25, RZ ;  /* 0x0000001912197224 */ /* 0x004fca00078e02ff */
[----:B------:R-:W-:-:S05]  /*09f0*/  I2FP.F32.S32 R25, R25 ;  /* 0x0000001900197245 */ /* 0x000fca0000201400 */
[----:B------:R-:W-:-:S04]  /*0a00*/  FADD R25, -R25, 1 ;  /* 0x3f80000019197421 */ /* 0x000fc80000000100 */
[----:B-1----:R-:W-:-:S04]  /*0a10*/  FFMA R19, R22, -R25, R19 ;  /* 0x8000001916137223 */ /* 0x002fc80000000013 */
[----:B---3--:R-:W-:-:S07]  /*0a20*/  FFMA R19, R26, -R27, R19 ;  /* 0x8000001b1a137223 */ /* 0x008fce0000000013 */
.L_x_18:
[----:B------:R-:W-:Y:S05]  /*0a30*/  BSYNC.RECONVERGENT B3 ;  /* 0x0000000000037941 */ /* 0x000fea0003800200 */
.L_x_17:
[----:B------:R-:W-:Y:S05]  /*0a40*/  @!P0 BRA `(.L_x_16) ;  /* 0x0000000000a88947 */ /* 0x000fea0003800000 */
[----:B------:R-:W-:Y:S01]  /*0a50*/  PRMT R14, R7, 0x9910, RZ ;  /* 0x00009910070e7816 */ /* 0x000fe200000000ff */
[----:B------:R-:W-:Y:S04]  /*0a60*/  BSSY.RECONVERGENT B3, `(.L_x_19) ;  /* 0x000001b000037945 */ /* 0x000fe80003800200 */
[----:B------:R-:W-:-:S05]  /*0a70*/  IMAD R14, R20, R14, R23 ;  /* 0x0000000e140e7224 */ /* 0x000fca00078e0217 */
[C---:B------:R-:W-:Y:S02]  /*0a80*/  LOP3.LUT R15, R14.reuse, 0x3, RZ, 0xc0, !PT ;  /* 0x000000030e0f7812 */ /* 0x040fe400078ec0ff */
[----:B------:R-:W-:Y:S02]  /*0a90*/  LOP3.LUT R14, R14, 0x1, RZ, 0xc0, !PT ;  /* 0x000000010e0e7812 */ /* 0x000fe400078ec0ff */
[----:B------:R-:W-:Y:S02]  /*0aa0*/  ISETP.NE.AND P1, PT, R15, 0x1, PT ;  /* 0x000000010f00780c */ /* 0x000fe40003f25270 */
[----:B------:R-:W-:-:S11]  /*0ab0*/  ISETP.NE.U32.AND P0, PT, R14, 0x1, PT ;  /* 0x000000010e00780c */ /* 0x000fd60003f05070 */
[----:B------:R-:W-:Y:S05]  /*0ac0*/  @!P1 BRA `(.L_x_20) ;  /* 0x0000000000509947 */ /* 0x000fea0003800000 */
[----:B------:R-:W0:Y:S01]  /*0ad0*/  LDCU.64 UR12, c[0x0][0x388] ;  /* 0x00007100ff0c77ac */ /* 0x000e220008000a00 */
[----:B------:R-:W-:Y:S02]  /*0ae0*/  IMAD R15, R4, R9, R21 ;  /* 0x00000009040f7224 */ /* 0x000fe400078e0215 */
[----:B------:R-:W-:-:S05]  /*0af0*/  IMAD.WIDE.U32 R16, R21, 0x4, R12 ;  /* 0x0000000415107825 */ /* 0x000fca00078e000c */
[----:B------:R-:W2:Y:S04]  /*0b00*/  LDG.E R23, desc[UR10][R16.64] ;  /* 0x0000000a10177981 */ /* 0x000ea8000c1e1900 */
[----:B------:R-:W3:Y:S01]  /*0b10*/  LDG.E R25, desc[UR10][R16.64+0x4] ;  /* 0x0000040a10197981 */ /* 0x000ee2000c1e1900 */
[----:B0-----:R-:W-:-:S04]  /*0b20*/  IADD3 R14, P1, PT, R15, UR12, RZ ;  /* 0x0000000c0f0e7c10 */ /* 0x001fc8000ff3e0ff */
[----:B------:R-:W-:-:S05]  /*0b30*/  LEA.HI.X.SX32 R15, R15, UR13, 0x1, P1 ;  /* 0x0000000d0f0f7c11 */ /* 0x000fca00088f0eff */
[----:B------:R-:W4:Y:S04]  /*0b40*/  LDG.E.S8 R20, desc[UR10][R14.64] ;  /* 0x0000000a0e147981 */ /* 0x000f28000c1e1300 */
[----:B------:R-:W4:Y:S01]  /*0b50*/  LDG.E.S8 R22, desc[UR10][R14.64+0x1] ;  /* 0x0000010a0e167981 */ /* 0x000f22000c1e1300 */
[----:B------:R-:W-:Y:S01]  /*0b60*/  IADD3 R21, PT, PT, R21, 0x2, RZ ;  /* 0x0000000215157810 */ /* 0x000fe20007ffe0ff */
[C---:B--2--5:R-:W-:Y:S02]  /*0b70*/  IMAD R23, R18.reuse, R23, RZ ;  /* 0x0000001712177224 */ /* 0x064fe400078e02ff */
[----:B---3--:R-:W-:-:S03]  /*0b80*/  IMAD R25, R18, R25, RZ ;  /* 0x0000001912197224 */ /* 0x008fc600078e02ff */
[----:B------:R-:W-:Y:S02]  /*0b90*/  I2FP.F32.S32 R23, R23 ;  /* 0x0000001700177245 */ /* 0x000fe40000201400 */
[----:B------:R-:W-:Y:S01]  /*0ba0*/  I2FP.F32.S32 R25, R25 ;  /* 0x0000001900197245 */ /* 0x000fe20000201400 */
[----:B----4-:R-:W0:Y:S02]  /*0bb0*/  I2F.S16 R20, R20 ;  /* 0x0000001400147306 */ /* 0x010e240000101400 */
[----:B------:R-:W-:-:S06]  /*0bc0*/  FADD R23, -R23, 1 ;  /* 0x3f80000017177421 */ /* 0x000fcc0000000100 */
[----:B------:R-:W1:Y:S01]  /*0bd0*/  I2F.S16 R22, R22 ;  /* 0x0000001600167306 */ /* 0x000e620000101400 */
[----:B------:R-:W-:Y:S01]  /*0be0*/  FADD R25, -R25, 1 ;  /* 0x3f80000019197421 */ /* 0x000fe20000000100 */
[----:B0-----:R-:W-:-:S04]  /*0bf0*/  FFMA R19, R20, -R23, R19 ;  /* 0x8000001714137223 */ /* 0x001fc80000000013 */
[----:B-1----:R-:W-:-:S07]  /*0c00*/  FFMA R19, R22, -R25, R19 ;  /* 0x8000001916137223 */ /* 0x002fce0000000013 */
.L_x_20:
[----:B------:R-:W-:Y:S05]  /*0c10*/  BSYNC.RECONVERGENT B3 ;  /* 0x0000000000037941 */ /* 0x000fea0003800200 */
.L_x_19:
[----:B------:R-:W-:Y:S05]  /*0c20*/  @P0 BRA `(.L_x_16) ;  /* 0x0000000000300947 */ /* 0x000fea0003800000 */
[----:B------:R-:W0:Y:S01]  /*0c30*/  LDCU.64 UR12, c[0x0][0x388] ;  /* 0x00007100ff0c77ac */ /* 0x000e220008000a00 */
[----:B------:R-:W-:Y:S02]  /*0c40*/  IMAD R15, R4, R9, R21 ;  /* 0x00000009040f7224 */ /* 0x000fe400078e0215 */
[----:B------:R-:W-:-:S06]  /*0c50*/  IMAD.WIDE.U32 R12, R21, 0x4, R12 ;  /* 0x00000004150c7825 */ /* 0x000fcc00078e000c */
[----:B------:R-:W2:Y:S01]  /*0c60*/  LDG.E R13, desc[UR10][R12.64] ;  /* 0x0000000a0c0d7981 */ /* 0x000ea2000c1e1900 */
[----:B0-----:R-:W-:-:S04]  /*0c70*/  IADD3 R14, P0, PT, R15, UR12, RZ ;  /* 0x0000000c0f0e7c10 */ /* 0x001fc8000ff1e0ff */
[----:B------:R-:W-:-:S05]  /*0c80*/  LEA.HI.X.SX32 R15, R15, UR13, 0x1, P0 ;  /* 0x0000000d0f0f7c11 */ /* 0x000fca00080f0eff */
[----:B------:R-:W3:Y:S01]  /*0c90*/  LDG.E.S8 R14, desc[UR10][R14.64] ;  /* 0x0000000a0e0e7981 */ /* 0x000ee2000c1e1300 */
[----:B--2--5:R-:W-:-:S05]  /*0ca0*/  IMAD R18, R18, R13, RZ ;  /* 0x0000000d12127224 */ /* 0x024fca00078e02ff */
[----:B------:R-:W-:Y:S01]  /*0cb0*/  I2FP.F32.S32 R18, R18 ;  /* 0x0000001200127245 */ /* 0x000fe20000201400 */
[----:B---3--:R-:W0:Y:S04]  /*0cc0*/  I2F.S16 R16, R14 ;  /* 0x0000000e00107306 */ /* 0x008e280000101400 */
[----:B------:R-:W-:-:S04]  /*0cd0*/  FADD R18, -R18, 1 ;  /* 0x3f80000012127421 */ /* 0x000fc80000000100 */
[----:B0-----:R-:W-:-:S07]  /*0ce0*/  FFMA R19, R16, -R18, R19 ;  /* 0x8000001210137223 */ /* 0x001fce0000000013 */
.L_x_16:
[----:B------:R-:W-:Y:S05]  /*0cf0*/  BSYNC.RECONVERGENT B2 ;  /* 0x0000000000027941 */ /* 0x000fea0003800200 */
.L_x_15:
[----:B------:R0:W-:Y:S02]  /*0d00*/  STS [R2], R19 ;  /* 0x0000001302007388 */ /* 0x0001e40000000800 */
.L_x_10:
[----:B------:R-:W-:Y:S05]  /*0d10*/  BSYNC.RECONVERGENT B0 ;  /* 0x0000000000007941 */ /* 0x000fea0003800200 */
.L_x_9:
[----:B------:R-:W-:Y:S02]  /*0d20*/  IADD3 R4, PT, PT, R3, R4, RZ ;  /* 0x0000000403047210 */ /* 0x000fe40007ffe0ff */
[----:B------:R-:W-:Y:S02]  /*0d30*/  IADD3 R8, PT, PT, R8, 0x1, RZ ;  /* 0x0000000108087810 */ /* 0x000fe40007ffe0ff */
[----:B------:R-:W-:Y:S02]  /*0d40*/  ISETP.GE.AND P0, PT, R4, R9, PT ;  /* 0x000000090400720c */ /* 0x000fe40003f06270 */
[----:B------:R-:W-:Y:S02]  /*0d50*/  IADD3 R7, PT, PT, R7, 0x1, RZ ;  /* 0x0000000107077810 */ /* 0x000fe40007ffe0ff */
[----:B------:R-:W-:-:S09]  /*0d60*/  IADD3 R6, PT, PT, R6, 0x1, RZ ;  /* 0x0000000106067810 */ /* 0x000fd20007ffe0ff */
[----:B------:R-:W-:Y:S05]  /*0d70*/  @!P0 BRA `(.L_x_21) ;  /* 0xfffffff4000c8947 */ /* 0x000fea000383ffff */
.L_x_8:
[----:B------:R-:W-:Y:S05]  /*0d80*/  BSYNC.RECONVERGENT B1 ;  /* 0x0000000000017941 */ /* 0x000fea0003800200 */
.L_x_7:
[----:B------:R-:W-:Y:S01]  /*0d90*/  BAR.SYNC.DEFER_BLOCKING 0x0 ;  /* 0x0000000000007b1d */ /* 0x000fe20000010000 */
[----:B------:R-:W-:-:S13]  /*0da0*/  ISETP.NE.AND P0, PT, R0, RZ, PT ;  /* 0x000000ff0000720c */ /* 0x000fda0003f05270 */
[----:B------:R-:W-:Y:S05]  /*0db0*/  @P0 EXIT ;  /* 0x000000000000094d */ /* 0x000fea0003800000 */
[----:B------:R-:W-:Y:S01]  /*0dc0*/  UISETP.GE.U32.AND UP0, UPT, UR9, 0x10, UPT ;  /* 0x000000100900788c */ /* 0x000fe2000bf06070 */
[----:B0-----:R-:W-:Y:S01]  /*0dd0*/  HFMA2 R19, -RZ, RZ, 0, 0 ;  /* 0x00000000ff137431 */ /* 0x001fe200000001ff */
[----:B------:R-:W-:Y:S01]  /*0de0*/  ULOP3.LUT UR8, UR9, 0xf, URZ, 0xc0, !UPT ;  /* 0x0000000f09087892 */ /* 0x000fe2000f8ec0ff */
[----:B------:R-:W-:-:S06]  /*0df0*/  UMOV UR4, URZ ;  /* 0x000000ff00047c82 */ /* 0x000fcc0008000000 */
[----:B------:R-:W-:Y:S05]  /*0e00*/  BRA.U !UP0, `(.L_x_22) ;  /* 0x0000000108807547 */ /* 0x000fea000b800000 */
[----:B------:R-:W0:Y:S01]  /*0e10*/  S2UR UR6, SR_CgaCtaId ;  /* 0x00000000000679c3 */ /* 0x000e220000008800 */
[----:B------:R-:W-:Y:S01]  /*0e20*/  UMOV UR4, 0x400 ;  /* 0x0000040000047882 */ /* 0x000fe20000000000 */
[----:B------:R-:W-:Y:S01]  /*0e30*/  ULOP3.LUT UR5, UR9, 0xfffffff0, URZ, 0xc0, !UPT ;  /* 0xfffffff009057892 */ /* 0x000fe2000f8ec0ff */
[----:B------:R-:W-:Y:S01]  /*0e40*/  MOV R19, RZ ;  /* 0x000000ff00137202 */ /* 0x000fe20000000f00 */
[----:B0-----:R-:W-:Y:S02]  /*0e50*/  ULEA UR7, UR6, UR4, 0x18 ;  /* 0x0000000406077291 */ /* 0x001fe4000f8ec0ff */
[----:B------:R-:W-:Y:S02]  /*0e60*/  UIADD3 UR6, UPT, UPT, -UR5, URZ, URZ ;  /* 0x000000ff05067290 */ /* 0x000fe4000fffe1ff */
[----:B------:R-:W-:Y:S02]  /*0e70*/  ULOP3.LUT UR4, UR9, 0x7f0, URZ, 0xc0, !UPT ;  /* 0x000007f009047892 */ /* 0x000fe4000f8ec0ff */
[----:B------:R-:W-:-:S12]  /*0e80*/  UIADD3 UR5, UPT, UPT, UR7, 0x20, URZ ;  /* 0x0000002007057890 */ /* 0x000fd8000fffe0ff */
.L_x_23:
[----:B------:R-:W0:Y:S01]  /*0e90*/  LDS.128 R12, [UR5+-0x20] ;  /* 0xffffe005ff0c7984 */ /* 0x000e220008000c00 */
[----:B------:R-:W-:-:S03]  /*0ea0*/  UIADD3 UR6, UPT, UPT, UR6, 0x10, URZ ;  /* 0x0000001006067890 */ /* 0x000fc6000fffe0ff */
[----:B------:R-:W2:Y:S01]  /*0eb0*/  LDS.128 R8, [UR5+-0x10] ;  /* 0xfffff005ff087984 */ /* 0x000ea20008000c00 */
[----:B------:R-:W-:-:S03]  /*0ec0*/  UISETP.NE.AND UP0, UPT, UR6, URZ, UPT ;  /* 0x000000ff0600728c */ /* 0x000fc6000bf05270 */
[----:B------:R-:W3:Y:S01]  /*0ed0*/  LDS.128 R4, [UR5] ;  /* 0x00000005ff047984 */ /* 0x000ee20008000c00 */
[----:B0-----:R-:W-:-:S03]  /*0ee0*/  FFMA R12, R12, 0.5, R19 ;  /* 0x3f0000000c0c7823 */ /* 0x001fc60000000013 */
[----:B-----5:R-:W0:Y:S01]  /*0ef0*/  LDS.128 R16, [UR5+0x10] ;  /* 0x00001005ff107984 */ /* 0x020e220008000c00 */
[----:B------:R-:W-:Y:S01]  /*0f00*/  UIADD3 UR5, UPT, UPT, UR5, 0x40, URZ ;  /* 0x0000004005057890 */ /* 0x000fe2000fffe0ff */
[----:B------:R-:W-:-:S04]  /*0f10*/  FFMA R13, R13, 0.5, R12 ;  /* 0x3f0000000d0d7823 */ /* 0x000fc8000000000c */
[----:B------:R-:W-:-:S04]  /*0f20*/  FFMA R14, R14, 0.5, R13 ;  /* 0x3f0000000e0e7823 */ /* 0x000fc8000000000d */
[----:B------:R-:W-:-:S04]  /*0f30*/  FFMA R15, R15, 0.5, R14 ;  /* 0x3f0000000f0f7823 */ /* 0x000fc8000000000e */
[----:B--2---:R-:W-:-:S04]  /*0f40*/  FFMA R8, R8, 0.5, R15 ;  /* 0x3f00000008087823 */ /* 0x004fc8000000000f */
[----:B------:R-:W-:-:S04]  /*0f50*/  FFMA R9, R9, 0.5, R8 ;  /* 0x3f00000009097823 */ /* 0x000fc80000000008 */
[----:B------:R-:W-:-:S04]  /*0f60*/  FFMA R10, R10, 0.5, R9 ;  /* 0x3f0000000a0a7823 */ /* 0x000fc80000000009 */
[----:B------:R-:W-:-:S04]  /*0f70*/  FFMA R11, R11, 0.5, R10 ;  /* 0x3f0000000b0b7823 */ /* 0x000fc8000000000a */
[----:B---3--:R-:W-:-:S04]  /*0f80*/  FFMA R4, R4, 0.5, R11 ;  /* 0x3f00000004047823 */ /* 0x008fc8000000000b */
[----:B------:R-:W-:-:S04]  /*0f90*/  FFMA R5, R5, 0.5, R4 ;  /* 0x3f00000005057823 */ /* 0x000fc80000000004 */
[----:B------:R-:W-:-:S04]  /*0fa0*/  FFMA R6, R6, 0.5, R5 ;  /* 0x3f00000006067823 */ /* 0x000fc80000000005 */
[----:B------:R-:W-:-:S04]  /*0fb0*/  FFMA R7, R7, 0.5, R6 ;  /* 0x3f00000007077823 */ /* 0x000fc80000000006 */
[----:B0-----:R-:W-:-:S04]  /*0fc0*/  FFMA R16, R16, 0.5, R7 ;  /* 0x3f00000010107823 */ /* 0x001fc80000000007 */
[----:B------:R-:W-:-:S04]  /*0fd0*/  FFMA R17, R17, 0.5, R16 ;  /* 0x3f00000011117823 */ /* 0x000fc80000000010 */
[----:B------:R-:W-:-:S04]  /*0fe0*/  FFMA R18, R18, 0.5, R17 ;  /* 0x3f00000012127823 */ /* 0x000fc80000000011 */
[----:B------:R-:W-:Y:S01]  /*0ff0*/  FFMA R19, R19, 0.5, R18 ;  /* 0x3f00000013137823 */ /* 0x000fe20000000012 */
[----:B------:R-:W-:Y:S06]  /*1000*/  BRA.U UP0, `(.L_x_23) ;  /* 0xfffffffd00a07547 */ /* 0x000fec000b83ffff */
.L_x_22:
[----:B------:R-:W-:-:S09]  /*1010*/  UISETP.NE.AND UP0, UPT, UR8, URZ, UPT ;  /* 0x000000ff0800728c */ /* 0x000fd2000bf05270 */
[----:B------:R-:W-:Y:S05]  /*1020*/  BRA.U !UP0, `(.L_x_24) ;  /* 0x0000000108b87547 */ /* 0x000fea000b800000 */
[----:B------:R-:W-:Y:S02]  /*1030*/  UISETP.GE.U32.AND UP0, UPT, UR8, 0x8, UPT ;  /* 0x000000080800788c */ /* 0x000fe4000bf06070 */
[----:B------:R-:W-:-:S04]  /*1040*/  ULOP3.LUT UR7, UR9, 0x7, URZ, 0xc0, !UPT ;  /* 0x0000000709077892 */ /* 0x000fc8000f8ec0ff */
[----:B------:R-:W-:-:S03]  /*1050*/  UISETP.NE.AND UP1, UPT, UR7, URZ, UPT ;  /* 0x000000ff0700728c */ /* 0x000fc6000bf25270 */
[----:B------:R-:W-:Y:S08]  /*1060*/  BRA.U !UP0, `(.L_x_25) ;  /* 0x00000001083c7547 */ /* 0x000ff0000b800000 */
[----:B------:R-:W0:Y:S01]  /*1070*/  S2UR UR6, SR_CgaCtaId ;  /* 0x00000000000679c3 */ /* 0x000e220000008800 */
[----:B------:R-:W-:Y:S02]  /*1080*/  UMOV UR5, 0x400 ;  /* 0x0000040000057882 */ /* 0x000fe40000000000 */
[----:B0-----:R-:W-:-:S04]  /*1090*/  ULEA UR5, UR6, UR5, 0x18 ;  /* 0x0000000506057291 */ /* 0x001fc8000f8ec0ff */
[----:B------:R-:W-:Y:S02]  /*10a0*/  ULEA UR5, UR4, UR5, 0x2 ;  /* 0x0000000504057291 */ /* 0x000fe4000f8e10ff */
[----:B------:R-:W-:-:S07]  /*10b0*/  UIADD3 UR4, UPT, UPT, UR4, 0x8, URZ ;  /* 0x0000000804047890 */ /* 0x000fce000fffe0ff */
[----:B------:R-:W0:Y:S04]  /*10c0*/  LDS.128 R8, [UR5] ;  /* 0x00000005ff087984 */ /* 0x000e280008000c00 */
[----:B------:R-:W2:Y:S01]  /*10d0*/  LDS.128 R4, [UR5+0x10] ;  /* 0x00001005ff047984 */ /* 0x000ea20008000c00 */
[----:B0-----:R-:W-:-:S04]  /*10e0*/  FFMA R8, R8, 0.5, R19 ;  /* 0x3f00000008087823 */ /* 0x001fc80000000013 */
[----:B------:R-:W-:-:S04]  /*10f0*/  FFMA R9, R9, 0.5, R8 ;  /* 0x3f00000009097823 */ /* 0x000fc80000000008 */
[----:B------:R-:W-:-:S04]  /*1100*/  FFMA R10, R10, 0.5, R9 ;  /* 0x3f0000000a0a7823 */ /* 0x000fc80000000009 */
[----:B------:R-:W-:-:S04]  /*1110*/  FFMA R11, R11, 0.5, R10 ;  /* 0x3f0000000b0b7823 */ /* 0x000fc8000000000a */
[----:B--2---:R-:W-:-:S04]  /*1120*/  FFMA R4, R4, 0.5, R11 ;  /* 0x3f00000004047823 */ /* 0x004fc8000000000b */
[----:B------:R-:W-:-:S04]  /*1130*/  FFMA R5, R5, 0.5, R4 ;  /* 0x3f00000005057823 */ /* 0x000fc80000000004 */
[----:B------:R-:W-:-:S04]  /*1140*/  FFMA R6, R6, 0.5, R5 ;  /* 0x3f00000006067823 */ /* 0x000fc80000000005 */
[----:B------:R-:W-:-:S07]  /*1150*/  FFMA R19, R7, 0.5, R6 ;  /* 0x3f00000007137823 */ /* 0x000fce0000000006 */
.L_x_25:
        /* <DEDUP_REMOVED lines=10> */
[----:B------:R-:W0:Y:S02]  /*1200*/  LDS.128 R4, [UR6] ;  /* 0x00000006ff047984 */ /* 0x000e240008000c00 */
[----:B0-----:R-:W-:-:S04]  /*1210*/  FFMA R4, R4, 0.5, R19 ;  /* 0x3f00000004047823 */ /* 0x001fc80000000013 */
[----:B------:R-:W-:-:S04]  /*1220*/  FFMA R5, R5, 0.5, R4 ;  /* 0x3f00000005057823 */ /* 0x000fc80000000004 */
[----:B------:R-:W-:-:S04]  /*1230*/  FFMA R6, R6, 0.5, R5 ;  /* 0x3f00000006067823 */ /* 0x000fc80000000005 */
[----:B------:R-:W-:-:S07]  /*1240*/  FFMA R19, R7, 0.5, R6 ;  /* 0x3f00000007137823 */ /* 0x000fce0000000006 */
.L_x_26:
[----:B------:R-:W-:Y:S05]  /*1250*/  BRA.U !UP1, `(.L_x_24) ;  /* 0x00000001092c7547 */ /* 0x000fea000b800000 */
[----:B------:R-:W0:Y:S01]  /*1260*/  S2UR UR7, SR_CgaCtaId ;  /* 0x00000000000779c3 */ /* 0x000e220000008800 */
[----:B------:R-:W-:Y:S01]  /*1270*/  UMOV UR6, 0x400 ;  /* 0x0000040000067882 */ /* 0x000fe20000000000 */
[----:B------:R-:W-:Y:S02]  /*1280*/  UIADD3 UR5, UPT, UPT, -UR5, URZ, URZ ;  /* 0x000000ff05057290 */ /* 0x000fe4000fffe1ff */
[----:B0-----:R-:W-:-:S04]  /*1290*/  ULEA UR6, UR7, UR6, 0x18 ;  /* 0x0000000607067291 */ /* 0x001fc8000f8ec0ff */
[----:B------:R-:W-:-:S12]  /*12a0*/  ULEA UR4, UR4, UR6, 0x2 ;  /* 0x0000000604047291 */ /* 0x000fd8000f8e10ff */
.L_x_27:
[----:B------:R-:W0:Y:S01]  /*12b0*/  LDS R0, [UR4] ;  /* 0x00000004ff007984 */ /* 0x000e220008000800 */
[----:B------:R-:W-:Y:S02]  /*12c0*/  UIADD3 UR5, UPT, UPT, UR5, 0x1, URZ ;  /* 0x0000000105057890 */ /* 0x000fe4000fffe0ff */
[----:B------:R-:W-:Y:S02]  /*12d0*/  UIADD3 UR4, UPT, UPT, UR4, 0x4, URZ ;  /* 0x0000000404047890 */ /* 0x000fe4000fffe0ff */
[----:B------:R-:W-:Y:S01]  /*12e0*/  UISETP.NE.AND UP0, UPT, UR5, URZ, UPT ;  /* 0x000000ff0500728c */ /* 0x000fe2000bf05270 */
[----:B0-----:R-:W-:-:S08]  /*12f0*/  FFMA R19, R0, 0.5, R19 ;  /* 0x3f00000000137823 */ /* 0x001fd00000000013 */
[----:B------:R-:W-:Y:S05]  /*1300*/  BRA.U UP0, `(.L_x_27) ;  /* 0xfffffffd00e87547 */ /* 0x000fea000b83ffff */
.L_x_24:
[----:B-1----:R-:W0:Y:S02]  /*1310*/  LDC.64 R2, c[0x0][0x398] ;  /* 0x0000e600ff027b82 */ /* 0x002e240000000a00 */
[----:B0-----:R-:W-:Y:S01]  /*1320*/  REDG.E.ADD.F32.FTZ.RN.STRONG.GPU desc[UR10][R2.64], R19 ;  /* 0x00000013020079a6 */ /* 0x001fe2000c12f30a */
[----:B------:R-:W-:Y:S05]  /*1330*/  EXIT ;  /* 0x000000000000794d */ /* 0x000fea0003800000 */
.L_x_28:
        /* <DEDUP_REMOVED lines=12> */
.L_x_30:


//--------------------- .nv.shared.annealing_module --------------------------
	.section	.nv.shared.annealing_module,"aw",@nobits
	.sectionflags	@""
	.align	16
	.zero		1024


//--------------------- .nv.shared.reserved.0     --------------------------
	.section	.nv.shared.reserved.0,"aw",@nobits
	.weak		__nv_reservedSMEM_offset_0_alias
	.size		__nv_reservedSMEM_offset_0_alias, 0, 64
	.other		__nv_reservedSMEM_offset_0_alias,@"STO_CUDA_RESERVED_SHARED STV_DEFAULT"
__nv_reservedSMEM_offset_0_alias:
	.zero		0
	.zero		64


//--------------------- .nv.shared.calculate_cut_val --------------------------
	.section	.nv.shared.calculate_cut_val,"aw",@nobits
	.sectionflags	@""
	.align	16
	.zero		1024


//--------------------- .nv.constant0.annealing_module --------------------------
	.section	.nv.constant0.annealing_module,"a",@progbits
	.sectionflags	@""
	.align	4
.nv.constant0.annealing_module:
	.zero		964


//--------------------- .nv.constant0.calculate_cut_val --------------------------
	.section	.nv.constant0.calculate_cut_val,"a",@progbits
	.sectionflags	@""
	.align	4
.nv.constant0.calculate_cut_val:
	.zero		928


//--------------------- SYMBOLS --------------------------

	.type		.nv.reservedSmem.offset0,@object
	.size		.nv.reservedSmem.offset0,0x4
	.type		.nv.reservedSmem.cap,@object
	.size		.nv.reservedSmem.cap,0x4
